//
// Generated by NVIDIA NVVM Compiler
//
// Compiler Build ID: CL-36424714
// Cuda compilation tools, release 13.0, V13.0.88
// Based on NVVM 20.0.0
//

.version 9.0
.target sm_100
.address_size 64

	// .globl	_Z21initialize_boundariesPfS_fiiii
.func  (.param .align 16 .b8 func_retval0[16]) __internal_trig_reduction_slowpathd
(
	.param .b64 __internal_trig_reduction_slowpathd_param_0
)
;
// _ZZ13jacobi_kernelPfPKfS_iiiE12block_l2_sum has been demoted
.global .align 8 .b8 __cudart_i2opi_d[144] = {8, 93, 141, 31, 177, 95, 251, 107, 234, 146, 82, 138, 247, 57, 7, 61, 123, 241, 229, 235, 199, 186, 39, 117, 45, 234, 95, 158, 102, 63, 70, 79, 183, 9, 203, 39, 207, 126, 54, 109, 31, 109, 10, 90, 139, 17, 47, 239, 15, 152, 5, 222, 255, 151, 248, 31, 59, 40, 249, 189, 139, 95, 132, 156, 244, 57, 83, 131, 57, 214, 145, 57, 65, 126, 95, 180, 38, 112, 156, 233, 132, 68, 187, 46, 245, 53, 130, 232, 62, 167, 41, 177, 28, 235, 29, 254, 28, 146, 209, 9, 234, 46, 73, 6, 224, 210, 77, 66, 58, 110, 36, 183, 97, 197, 187, 222, 171, 99, 81, 254, 65, 144, 67, 60, 153, 149, 98, 219, 192, 221, 52, 245, 209, 87, 39, 252, 41, 21, 68, 78, 110, 131, 249, 162};
.global .align 16 .b8 __cudart_sin_cos_coeffs[128] = {70, 210, 176, 44, 241, 229, 90, 190, 146, 227, 172, 105, 227, 29, 199, 62, 161, 98, 219, 25, 160, 1, 42, 191, 24, 8, 17, 17, 17, 17, 129, 63, 84, 85, 85, 85, 85, 85, 197, 191, 0, 0, 0, 0, 0, 0, 0, 0, 0, 0, 0, 0, 0, 0, 0, 0, 100, 129, 253, 32, 131, 255, 168, 189, 40, 133, 239, 193, 167, 238, 33, 62, 217, 230, 6, 142, 79, 126, 146, 190, 233, 188, 221, 25, 160, 1, 250, 62, 71, 93, 193, 22, 108, 193, 86, 191, 81, 85, 85, 85, 85, 85, 165, 63, 0, 0, 0, 0, 0, 0, 224, 191, 0, 0, 0, 0, 0, 0, 240, 63};

.visible .entry _Z21initialize_boundariesPfS_fiiii(
	.param .u64 .ptr .align 1 _Z21initialize_boundariesPfS_fiiii_param_0,
	.param .u64 .ptr .align 1 _Z21initialize_boundariesPfS_fiiii_param_1,
	.param .f32 _Z21initialize_boundariesPfS_fiiii_param_2,
	.param .u32 _Z21initialize_boundariesPfS_fiiii_param_3,
	.param .u32 _Z21initialize_boundariesPfS_fiiii_param_4,
	.param .u32 _Z21initialize_boundariesPfS_fiiii_param_5,
	.param .u32 _Z21initialize_boundariesPfS_fiiii_param_6
)
{
	.reg .pred 	%p<7>;
	.reg .b32 	%r<26>;
	.reg .b32 	%f<3>;
	.reg .b64 	%rd<15>;
	.reg .b64 	%fd<39>;

	ld.param.u64 	%rd3, [_Z21initialize_boundariesPfS_fiiii_param_0];
	ld.param.u64 	%rd4, [_Z21initialize_boundariesPfS_fiiii_param_1];
	ld.param.f32 	%f1, [_Z21initialize_boundariesPfS_fiiii_param_2];
	ld.param.u32 	%r9, [_Z21initialize_boundariesPfS_fiiii_param_3];
	ld.param.u32 	%r10, [_Z21initialize_boundariesPfS_fiiii_param_4];
	ld.param.u32 	%r11, [_Z21initialize_boundariesPfS_fiiii_param_5];
	ld.param.u32 	%r12, [_Z21initialize_boundariesPfS_fiiii_param_6];
	mov.u32 	%r13, %ctaid.x;
	mov.u32 	%r1, %ntid.x;
	mov.u32 	%r14, %tid.x;
	mad.lo.s32 	%r24, %r13, %r1, %r14;
	setp.ge.s32 	%p1, %r24, %r11;
	@%p1 bra 	$L__BB0_7;
	cvt.f64.f32 	%fd9, %f1;
	add.f64 	%fd1, %fd9, %fd9;
	add.s32 	%r15, %r12, -1;
	cvt.rn.f64.s32 	%fd2, %r15;
	mov.u32 	%r16, %nctaid.x;
	mul.lo.s32 	%r3, %r1, %r16;
	cvta.to.global.u64 	%rd1, %rd4;
	cvta.to.global.u64 	%rd2, %rd3;
	mov.u64 	%rd7, __cudart_sin_cos_coeffs;
	mul.wide.s32 	%rd11, %r10, 4;
$L__BB0_2:
	add.s32 	%r17, %r24, %r9;
	cvt.rn.f64.s32 	%fd10, %r17;
	mul.f64 	%fd11, %fd1, %fd10;
	div.rn.f64 	%fd3, %fd11, %fd2;
	abs.f64 	%fd4, %fd3;
	setp.neu.f64 	%p2, %fd4, 0d7FF0000000000000;
	@%p2 bra 	$L__BB0_4;
	mov.f64 	%fd17, 0d0000000000000000;
	mul.rn.f64 	%fd38, %fd3, %fd17;
	mov.b32 	%r25, 0;
	bra.uni 	$L__BB0_6;
$L__BB0_4:
	mul.f64 	%fd12, %fd3, 0d3FE45F306DC9C883;
	cvt.rni.s32.f64 	%r25, %fd12;
	cvt.rn.f64.s32 	%fd13, %r25;
	fma.rn.f64 	%fd14, %fd13, 0dBFF921FB54442D18, %fd3;
	fma.rn.f64 	%fd15, %fd13, 0dBC91A62633145C00, %fd14;
	fma.rn.f64 	%fd38, %fd13, 0dB97B839A252049C0, %fd15;
	setp.ltu.f64 	%p3, %fd4, 0d41E0000000000000;
	@%p3 bra 	$L__BB0_6;
	{ // callseq 0, 0
	.param .b64 param0;
	st.param.f64 	[param0], %fd3;
	.param .align 16 .b8 retval0[16];
	call.uni (retval0), 
	__internal_trig_reduction_slowpathd, 
	(
	param0
	);
	ld.param.f64 	%fd38, [retval0];
	ld.param.b32 	%r25, [retval0+8];
	} // callseq 0
$L__BB0_6:
	shl.b32 	%r20, %r25, 6;
	cvt.u64.u32 	%rd5, %r20;
	and.b64  	%rd6, %rd5, 64;
	add.s64 	%rd8, %rd7, %rd6;
	mul.rn.f64 	%fd18, %fd38, %fd38;
	and.b32  	%r21, %r25, 1;
	setp.eq.b32 	%p4, %r21, 1;
	selp.f64 	%fd19, 0dBDA8FF8320FD8164, 0d3DE5DB65F9785EBA, %p4;
	ld.global.nc.v2.f64 	{%fd20, %fd21}, [%rd8];
	fma.rn.f64 	%fd22, %fd19, %fd18, %fd20;
	fma.rn.f64 	%fd23, %fd22, %fd18, %fd21;
	ld.global.nc.v2.f64 	{%fd24, %fd25}, [%rd8+16];
	fma.rn.f64 	%fd26, %fd23, %fd18, %fd24;
	fma.rn.f64 	%fd27, %fd26, %fd18, %fd25;
	ld.global.nc.v2.f64 	{%fd28, %fd29}, [%rd8+32];
	fma.rn.f64 	%fd30, %fd27, %fd18, %fd28;
	fma.rn.f64 	%fd31, %fd30, %fd18, %fd29;
	fma.rn.f64 	%fd32, %fd31, %fd38, %fd38;
	fma.rn.f64 	%fd33, %fd31, %fd18, 0d3FF0000000000000;
	selp.f64 	%fd34, %fd33, %fd32, %p4;
	and.b32  	%r22, %r25, 2;
	setp.eq.s32 	%p5, %r22, 0;
	mov.f64 	%fd35, 0d0000000000000000;
	sub.f64 	%fd36, %fd35, %fd34;
	selp.f64 	%fd37, %fd34, %fd36, %p5;
	cvt.rn.f32.f64 	%f2, %fd37;
	mul.lo.s32 	%r23, %r24, %r10;
	mul.wide.s32 	%rd9, %r23, 4;
	add.s64 	%rd10, %rd1, %rd9;
	st.global.f32 	[%rd10], %f2;
	add.s64 	%rd12, %rd10, %rd11;
	st.global.f32 	[%rd12+-4], %f2;
	add.s64 	%rd13, %rd2, %rd9;
	st.global.f32 	[%rd13], %f2;
	add.s64 	%rd14, %rd13, %rd11;
	st.global.f32 	[%rd14+-4], %f2;
	add.s32 	%r24, %r24, %r3;
	setp.lt.s32 	%p6, %r24, %r11;
	@%p6 bra 	$L__BB0_2;
$L__BB0_7:
	ret;

}
	// .globl	_Z13jacobi_kernelPfPKfS_iii
.visible .entry _Z13jacobi_kernelPfPKfS_iii(
	.param .u64 .ptr .align 1 _Z13jacobi_kernelPfPKfS_iii_param_0,
	.param .u64 .ptr .align 1 _Z13jacobi_kernelPfPKfS_iii_param_1,
	.param .u64 .ptr .align 1 _Z13jacobi_kernelPfPKfS_iii_param_2,
	.param .u32 _Z13jacobi_kernelPfPKfS_iii_param_3,
	.param .u32 _Z13jacobi_kernelPfPKfS_iii_param_4,
	.param .u32 _Z13jacobi_kernelPfPKfS_iii_param_5
)
{
	.reg .pred 	%p<15>;
	.reg .b32 	%r<39>;
	.reg .b32 	%f<44>;
	.reg .b64 	%rd<14>;
	// demoted variable
	.shared .align 4 .b8 _ZZ13jacobi_kernelPfPKfS_iiiE12block_l2_sum[4096];
	ld.param.u64 	%rd1, [_Z13jacobi_kernelPfPKfS_iii_param_0];
	ld.param.u64 	%rd2, [_Z13jacobi_kernelPfPKfS_iii_param_1];
	ld.param.u64 	%rd3, [_Z13jacobi_kernelPfPKfS_iii_param_2];
	ld.param.u32 	%r7, [_Z13jacobi_kernelPfPKfS_iii_param_3];
	ld.param.u32 	%r8, [_Z13jacobi_kernelPfPKfS_iii_param_4];
	ld.param.u32 	%r9, [_Z13jacobi_kernelPfPKfS_iii_param_5];
	mov.u32 	%r10, %ctaid.y;
	mov.u32 	%r11, %ntid.y;
	mov.u32 	%r12, %tid.y;
	mad.lo.s32 	%r13, %r10, %r11, %r12;
	add.s32 	%r1, %r13, %r7;
	mov.u32 	%r14, %ctaid.x;
	mov.u32 	%r15, %ntid.x;
	mov.u32 	%r2, %tid.x;
	mad.lo.s32 	%r16, %r14, %r15, %r2;
	add.s32 	%r3, %r16, 1;
	shl.b32 	%r18, %r12, 5;
	add.s32 	%r4, %r18, %r2;
	setp.ge.s32 	%p1, %r1, %r8;
	add.s32 	%r19, %r9, -1;
	setp.ge.s32 	%p2, %r3, %r19;
	shl.b32 	%r20, %r4, 2;
	mov.u32 	%r21, _ZZ13jacobi_kernelPfPKfS_iiiE12block_l2_sum;
	add.s32 	%r5, %r21, %r20;
	or.pred  	%p3, %p1, %p2;
	@%p3 bra 	$L__BB1_2;
	cvta.to.global.u64 	%rd4, %rd2;
	cvta.to.global.u64 	%rd5, %rd1;
	mul.lo.s32 	%r23, %r9, %r1;
	add.s32 	%r24, %r23, %r3;
	mul.wide.s32 	%rd6, %r24, 4;
	add.s64 	%rd7, %rd4, %rd6;
	ld.global.f32 	%f1, [%rd7+4];
	ld.global.f32 	%f2, [%rd7+-4];
	add.f32 	%f3, %f1, %f2;
	add.s32 	%r25, %r23, %r9;
	mul.wide.s32 	%rd8, %r9, 4;
	add.s64 	%rd9, %rd7, %rd8;
	ld.global.f32 	%f4, [%rd9];
	add.f32 	%f5, %f3, %f4;
	shl.b32 	%r26, %r9, 1;
	sub.s32 	%r27, %r25, %r26;
	add.s32 	%r28, %r27, %r3;
	mul.wide.s32 	%rd10, %r28, 4;
	add.s64 	%rd11, %rd4, %rd10;
	ld.global.f32 	%f6, [%rd11];
	add.f32 	%f7, %f5, %f6;
	mul.f32 	%f8, %f7, 0f3E800000;
	add.s64 	%rd12, %rd5, %rd6;
	st.global.f32 	[%rd12], %f8;
	ld.global.f32 	%f9, [%rd7];
	sub.f32 	%f10, %f8, %f9;
	mul.f32 	%f11, %f10, %f10;
	st.shared.f32 	[%r5], %f11;
	bra.uni 	$L__BB1_3;
$L__BB1_2:
	mov.b32 	%r22, 0;
	st.shared.u32 	[%r5], %r22;
$L__BB1_3:
	bar.sync 	0;
	and.b32  	%r29, %r2, 1;
	setp.eq.b32 	%p4, %r29, 1;
	@%p4 bra 	$L__BB1_5;
	ld.shared.f32 	%f12, [%r5+4];
	ld.shared.f32 	%f13, [%r5];
	add.f32 	%f14, %f12, %f13;
	st.shared.f32 	[%r5], %f14;
$L__BB1_5:
	bar.sync 	0;
	and.b32  	%r30, %r2, 3;
	setp.ne.s32 	%p5, %r30, 0;
	@%p5 bra 	$L__BB1_7;
	ld.shared.f32 	%f15, [%r5+8];
	ld.shared.f32 	%f16, [%r5];
	add.f32 	%f17, %f15, %f16;
	st.shared.f32 	[%r5], %f17;
$L__BB1_7:
	bar.sync 	0;
	and.b32  	%r31, %r2, 7;
	setp.ne.s32 	%p6, %r31, 0;
	@%p6 bra 	$L__BB1_9;
	ld.shared.f32 	%f18, [%r5+16];
	ld.shared.f32 	%f19, [%r5];
	add.f32 	%f20, %f18, %f19;
	st.shared.f32 	[%r5], %f20;
$L__BB1_9:
	bar.sync 	0;
	and.b32  	%r32, %r2, 15;
	setp.ne.s32 	%p7, %r32, 0;
	@%p7 bra 	$L__BB1_11;
	ld.shared.f32 	%f21, [%r5+32];
	ld.shared.f32 	%f22, [%r5];
	add.f32 	%f23, %f21, %f22;
	st.shared.f32 	[%r5], %f23;
$L__BB1_11:
	bar.sync 	0;
	and.b32  	%r33, %r2, 31;
	setp.ne.s32 	%p8, %r33, 0;
	@%p8 bra 	$L__BB1_13;
	ld.shared.f32 	%f24, [%r5+64];
	ld.shared.f32 	%f25, [%r5];
	add.f32 	%f26, %f24, %f25;
	st.shared.f32 	[%r5], %f26;
$L__BB1_13:
	bar.sync 	0;
	and.b32  	%r34, %r4, 63;
	setp.ne.s32 	%p9, %r34, 0;
	@%p9 bra 	$L__BB1_15;
	ld.shared.f32 	%f27, [%r5+128];
	ld.shared.f32 	%f28, [%r5];
	add.f32 	%f29, %f27, %f28;
	st.shared.f32 	[%r5], %f29;
$L__BB1_15:
	bar.sync 	0;
	and.b32  	%r35, %r4, 127;
	setp.ne.s32 	%p10, %r35, 0;
	@%p10 bra 	$L__BB1_17;
	ld.shared.f32 	%f30, [%r5+256];
	ld.shared.f32 	%f31, [%r5];
	add.f32 	%f32, %f30, %f31;
	st.shared.f32 	[%r5], %f32;
$L__BB1_17:
	bar.sync 	0;
	and.b32  	%r36, %r4, 255;
	setp.ne.s32 	%p11, %r36, 0;
	@%p11 bra 	$L__BB1_19;
	ld.shared.f32 	%f33, [%r5+512];
	ld.shared.f32 	%f34, [%r5];
	add.f32 	%f35, %f33, %f34;
	st.shared.f32 	[%r5], %f35;
$L__BB1_19:
	bar.sync 	0;
	and.b32  	%r37, %r4, 511;
	setp.ne.s32 	%p12, %r37, 0;
	@%p12 bra 	$L__BB1_21;
	ld.shared.f32 	%f36, [%r5+1024];
	ld.shared.f32 	%f37, [%r5];
	add.f32 	%f38, %f36, %f37;
	st.shared.f32 	[%r5], %f38;
$L__BB1_21:
	bar.sync 	0;
	and.b32  	%r38, %r4, 1023;
	setp.ne.s32 	%p13, %r38, 0;
	@%p13 bra 	$L__BB1_23;
	ld.shared.f32 	%f39, [%r5+2048];
	ld.shared.f32 	%f40, [%r5];
	add.f32 	%f41, %f39, %f40;
	st.shared.f32 	[%r5], %f41;
$L__BB1_23:
	setp.ne.s32 	%p14, %r4, 0;
	@%p14 bra 	$L__BB1_25;
	ld.shared.f32 	%f42, [_ZZ13jacobi_kernelPfPKfS_iiiE12block_l2_sum];
	cvta.to.global.u64 	%rd13, %rd3;
	atom.global.add.f32 	%f43, [%rd13], %f42;
$L__BB1_25:
	ret;

}
.func  (.param .align 16 .b8 func_retval0[16]) __internal_trig_reduction_slowpathd(
	.param .b64 __internal_trig_reduction_slowpathd_param_0
)
{
	.local .align 8 .b8 	__local_depot2[40];
	.reg .b64 	%SP;
	.reg .b64 	%SPL;
	.reg .pred 	%p<10>;
	.reg .b32 	%r<47>;
	.reg .b64 	%rd<74>;
	.reg .b64 	%fd<5>;

	mov.u64 	%SPL, __local_depot2;
	ld.param.f64 	%fd4, [__internal_trig_reduction_slowpathd_param_0];
	add.u64 	%rd1, %SPL, 0;
	{
	.reg .b32 %temp; 
	mov.b64 	{%temp, %r1}, %fd4;
	}
	shr.u32 	%r2, %r1, 20;
	and.b32  	%r3, %r2, 2047;
	setp.eq.s32 	%p1, %r3, 2047;
	mov.b32 	%r46, 0;
	@%p1 bra 	$L__BB2_9;
	add.s32 	%r20, %r3, -1024;
	mov.b64 	%rd20, %fd4;
	shl.b64 	%rd2, %rd20, 11;
	shr.u32 	%r4, %r20, 6;
	sub.s32 	%r45, 15, %r4;
	sub.s32 	%r21, 19, %r4;
	setp.lt.u32 	%p2, %r20, 128;
	selp.b32 	%r6, 18, %r21, %p2;
	setp.ge.s32 	%p3, %r45, %r6;
	mov.b64 	%rd70, 0;
	@%p3 bra 	$L__BB2_4;
	add.s32 	%r23, %r6, %r4;
	neg.s32 	%r43, %r23;
	or.b64  	%rd3, %rd2, -9223372036854775808;
	mov.b64 	%rd70, 0;
	mov.b32 	%r42, 0;
	mov.u64 	%rd25, __cudart_i2opi_d;
	mov.u32 	%r44, %r45;
$L__BB2_3:
	.pragma "nounroll";
	mul.wide.s32 	%rd22, %r42, 8;
	add.s64 	%rd23, %rd1, %rd22;
	mul.wide.s32 	%rd24, %r44, 8;
	add.s64 	%rd26, %rd25, %rd24;
	ld.global.nc.u64 	%rd27, [%rd26];
	{
	.reg .u32 %r0, %r1, %r2, %r3, %alo, %ahi, %blo, %bhi, %clo, %chi;
	mov.b64 	{%alo,%ahi}, %rd27;
	mov.b64 	{%blo,%bhi}, %rd3;
	mov.b64 	{%clo,%chi}, %rd70;
	mad.lo.cc.u32 	%r0, %alo, %blo, %clo;
	madc.hi.cc.u32 	%r1, %alo, %blo, %chi;
	madc.hi.u32 	%r2, %alo, %bhi, 0;
	mad.lo.cc.u32 	%r1, %alo, %bhi, %r1;
	madc.hi.cc.u32 	%r2, %ahi, %blo, %r2;
	madc.hi.u32 	%r3, %ahi, %bhi, 0;
	mad.lo.cc.u32 	%r1, %ahi, %blo, %r1;
	madc.lo.cc.u32 	%r2, %ahi, %bhi, %r2;
	addc.u32 	%r3, %r3, 0;
	mov.b64 	%rd28, {%r0,%r1};
	mov.b64 	%rd70, {%r2,%r3};
	}
	st.local.u64 	[%rd23], %rd28;
	add.s32 	%r44, %r44, 1;
	add.s32 	%r43, %r43, 1;
	add.s32 	%r42, %r42, 1;
	setp.ne.s32 	%p4, %r43, -15;
	mov.u32 	%r45, %r6;
	@%p4 bra 	$L__BB2_3;
$L__BB2_4:
	cvt.s64.s32 	%rd29, %r45;
	cvt.u64.u32 	%rd30, %r4;
	add.s64 	%rd31, %rd30, %rd29;
	shl.b64 	%rd32, %rd31, 3;
	add.s64 	%rd33, %rd1, %rd32;
	st.local.u64 	[%rd33+-120], %rd70;
	and.b32  	%r15, %r2, 63;
	ld.local.u64 	%rd72, [%rd1+16];
	ld.local.u64 	%rd71, [%rd1+24];
	setp.eq.s32 	%p5, %r15, 0;
	@%p5 bra 	$L__BB2_6;
	shl.b64 	%rd34, %rd71, %r15;
	shr.u64 	%rd35, %rd72, 1;
	xor.b32  	%r24, %r15, 63;
	shr.u64 	%rd36, %rd35, %r24;
	or.b64  	%rd71, %rd34, %rd36;
	ld.local.u64 	%rd37, [%rd1+8];
	shl.b64 	%rd38, %rd72, %r15;
	shr.u64 	%rd39, %rd37, 1;
	shr.u64 	%rd40, %rd39, %r24;
	or.b64  	%rd72, %rd38, %rd40;
$L__BB2_6:
	and.b32  	%r25, %r1, -2147483648;
	shr.u64 	%rd41, %rd71, 62;
	cvt.u32.u64 	%r26, %rd41;
	mov.b64 	{%r27, %r28}, %rd71;
	mov.b64 	{%r29, %r30}, %rd72;
	shf.l.wrap.b32 	%r31, %r30, %r27, 2;
	shf.l.wrap.b32 	%r32, %r27, %r28, 2;
	mov.b64 	%rd42, {%r31, %r32};
	shl.b64 	%rd43, %rd72, 2;
	shr.u64 	%rd44, %rd42, 63;
	cvt.u32.u64 	%r33, %rd44;
	add.s32 	%r34, %r33, %r26;
	setp.eq.s32 	%p6, %r25, 0;
	neg.s32 	%r35, %r34;
	selp.b32 	%r46, %r34, %r35, %p6;
	setp.gt.s64 	%p7, %rd42, -1;
	mov.b64 	%rd45, 0;
	{
	.reg .u32 %r0, %r1, %r2, %r3, %a0, %a1, %a2, %a3, %b0, %b1, %b2, %b3;
	mov.b64 	{%a0,%a1}, %rd45;
	mov.b64 	{%a2,%a3}, %rd45;
	mov.b64 	{%b0,%b1}, %rd43;
	mov.b64 	{%b2,%b3}, %rd42;
	sub.cc.u32 	%r0, %a0, %b0;
	subc.cc.u32 	%r1, %a1, %b1;
	subc.cc.u32 	%r2, %a2, %b2;
	subc.u32 	%r3, %a3, %b3;
	mov.b64 	%rd46, {%r0,%r1};
	mov.b64 	%rd47, {%r2,%r3};
	}
	xor.b32  	%r36, %r25, -2147483648;
	selp.b64 	%rd73, %rd42, %rd47, %p7;
	selp.b64 	%rd14, %rd43, %rd46, %p7;
	selp.b32 	%r17, %r25, %r36, %p7;
	clz.b64 	%r37, %rd73;
	cvt.u64.u32 	%rd15, %r37;
	setp.eq.s32 	%p8, %r37, 0;
	@%p8 bra 	$L__BB2_8;
	cvt.u32.u64 	%r38, %rd15;
	and.b32  	%r39, %r38, 63;
	shl.b64 	%rd48, %rd73, %r39;
	shr.u64 	%rd49, %rd14, 1;
	not.b32 	%r40, %r38;
	and.b32  	%r41, %r40, 63;
	shr.u64 	%rd50, %rd49, %r41;
	or.b64  	%rd73, %rd48, %rd50;
$L__BB2_8:
	mov.b64 	%rd51, -3958705157555305931;
	{
	.reg .u32 %r0, %r1, %r2, %r3, %alo, %ahi, %blo, %bhi;
	mov.b64 	{%alo,%ahi}, %rd73;
	mov.b64 	{%blo,%bhi}, %rd51;
	mul.lo.u32 	%r0, %alo, %blo;
	mul.hi.u32 	%r1, %alo, %blo;
	mad.lo.cc.u32 	%r1, %alo, %bhi, %r1;
	madc.hi.u32 	%r2, %alo, %bhi, 0;
	mad.lo.cc.u32 	%r1, %ahi, %blo, %r1;
	madc.hi.cc.u32 	%r2, %ahi, %blo, %r2;
	madc.hi.u32 	%r3, %ahi, %bhi, 0;
	mad.lo.cc.u32 	%r2, %ahi, %bhi, %r2;
	addc.u32 	%r3, %r3, 0;
	mov.b64 	%rd52, {%r0,%r1};
	mov.b64 	%rd53, {%r2,%r3};
	}
	setp.gt.s64 	%p9, %rd53, 0;
	{
	.reg .u32 %r0, %r1, %r2, %r3, %a0, %a1, %a2, %a3, %b0, %b1, %b2, %b3;
	mov.b64 	{%a0,%a1}, %rd52;
	mov.b64 	{%a2,%a3}, %rd53;
	mov.b64 	{%b0,%b1}, %rd52;
	mov.b64 	{%b2,%b3}, %rd53;
	add.cc.u32 	%r0, %a0, %b0;
	addc.cc.u32 	%r1, %a1, %b1;
	addc.cc.u32 	%r2, %a2, %b2;
	addc.u32 	%r3, %a3, %b3;
	mov.b64 	%rd54, {%r0,%r1};
	mov.b64 	%rd55, {%r2,%r3};
	}
	selp.b64 	%rd56, %rd55, %rd53, %p9;
	selp.s64 	%rd57, -1, 0, %p9;
	sub.s64 	%rd58, %rd57, %rd15;
	cvt.u64.u32 	%rd59, %r17;
	shl.b64 	%rd60, %rd59, 32;
	add.s64 	%rd61, %rd56, 1;
	shr.u64 	%rd62, %rd61, 10;
	add.s64 	%rd63, %rd62, 1;
	shr.u64 	%rd64, %rd63, 1;
	shl.b64 	%rd65, %rd58, 52;
	add.s64 	%rd66, %rd65, %rd64;
	add.s64 	%rd67, %rd66, 4602678819172646912;
	or.b64  	%rd68, %rd67, %rd60;
	mov.b64 	%fd4, %rd68;
$L__BB2_9:
	st.param.f64 	[func_retval0], %fd4;
	st.param.b32 	[func_retval0+8], %r46;
	ret;

}


// ===== COMPILED SASS (sm_100) =====

	.target	sm_100

	.elftype	@"ET_EXEC"


//--------------------- .note.nv.tkinfo           --------------------------
	.section	.note.nv.tkinfo,"",@"SHT_NOTE"
	.sectionflags	@"SHF_NOTE_NV_TKINFO"
	.tkinfo
        /*0018*/ 	.word	0x00000002
        /*0030*/ 	.string	""
        /*0030*/ 	.string	"ptxas"
        /*0030*/ 	.string	"Cuda compilation tools, release 13.0, V13.0.88"
        /*0030*/ 	.string	"Build cuda_13.0.r13.0/compiler.36424714_0"
        /*0030*/ 	.string	"-arch sm_100 -m 64 "



//--------------------- .note.nv.cuinfo           --------------------------
	.section	.note.nv.cuinfo,"",@"SHT_NOTE"
	.sectionflags	@"SHF_NOTE_NV_CUINFO"
        /*0018*/ 	.short	0x0002
        /*001a*/ 	.short	0x0064
        /*001c*/ 	.short	0x0082
	.zero		2


//--------------------- .nv.info                  --------------------------
	.section	.nv.info,"",@"SHT_CUDA_INFO"
	.align	4


	//----- nvinfo : EIATTR_REGCOUNT
	.align		4
        /*0000*/ 	.byte	0x04, 0x2f
        /*0002*/ 	.short	(.L_3 - .L_2)
	.align		4
.L_2:
        /*0004*/ 	.word	index@(_Z21initialize_boundariesPfS_fiiii)
        /*0008*/ 	.word	0x00000020


	//----- nvinfo : EIATTR_FRAME_SIZE
	.align		4
.L_3:
        /*000c*/ 	.byte	0x04, 0x11
        /*000e*/ 	.short	(.L_5 - .L_4)
	.align		4
.L_4:
        /*0010*/ 	.word	index@($_Z21initialize_boundariesPfS_fiiii$__internal_trig_reduction_slowpathd)
        /*0014*/ 	.word	0x00000028


	//----- nvinfo : EIATTR_FRAME_SIZE
	.align		4
.L_5:
        /*0018*/ 	.byte	0x04, 0x11
        /*001a*/ 	.short	(.L_7 - .L_6)
	.align		4
.L_6:
        /*001c*/ 	.word	index@($__internal_0_$__cuda_sm20_div_rn_f64_full)
        /*0020*/ 	.word	0x00000028


	//----- nvinfo : EIATTR_FRAME_SIZE
	.align		4
.L_7:
        /*0024*/ 	.byte	0x04, 0x11
        /*0026*/ 	.short	(.L_9 - .L_8)
	.align		4
.L_8:
        /*0028*/ 	.word	index@(_Z21initialize_boundariesPfS_fiiii)
        /*002c*/ 	.word	0x00000028


	//----- nvinfo : EIATTR_REGCOUNT
	.align		4
.L_9:
        /*0030*/ 	.byte	0x04, 0x2f
        /*0032*/ 	.short	(.L_11 - .L_10)
	.align		4
.L_10:
        /*0034*/ 	.word	index@(_Z13jacobi_kernelPfPKfS_iii)
        /*0038*/ 	.word	0x00000012


	//----- nvinfo : EIATTR_FRAME_SIZE
	.align		4
.L_11:
        /*003c*/ 	.byte	0x04, 0x11
        /*003e*/ 	.short	(.L_13 - .L_12)
	.align		4
.L_12:
        /*0040*/ 	.word	index@(_Z13jacobi_kernelPfPKfS_iii)
        /*0044*/ 	.word	0x00000000


	//----- nvinfo : EIATTR_MIN_STACK_SIZE
	.align		4
.L_13:
        /*0048*/ 	.byte	0x04, 0x12
        /*004a*/ 	.short	(.L_15 - .L_14)
	.align		4
.L_14:
        /*004c*/ 	.word	index@(_Z13jacobi_kernelPfPKfS_iii)
        /*0050*/ 	.word	0x00000000


	//----- nvinfo : EIATTR_MIN_STACK_SIZE
	.align		4
.L_15:
        /*0054*/ 	.byte	0x04, 0x12
        /*0056*/ 	.short	(.L_17 - .L_16)
	.align		4
.L_16:
        /*0058*/ 	.word	index@(_Z21initialize_boundariesPfS_fiiii)
        /*005c*/ 	.word	0x00000028
.L_17:


//--------------------- .nv.compat                --------------------------
	.section	.nv.compat,"",@"SHT_CUDA_COMPAT_INFO"
	.align	4
        /*0000*/ 	.byte	0x02, 0x09, 0x00, 0x00, 0x02, 0x02, 0x01, 0x00, 0x02, 0x05, 0x05, 0x00, 0x03, 0x07, 0x01, 0x01
        /*0010*/ 	.byte	0x02, 0x03, 0x00, 0x00, 0x02, 0x06, 0x01, 0x00, 0x04, 0x0b, 0x08, 0x00, 0x01, 0x00, 0x00, 0x00
        /*0020*/ 	.byte	0x00, 0x00, 0x00, 0x00


//--------------------- .nv.info._Z13jacobi_kernelPfPKfS_iii --------------------------
	.section	.nv.info._Z13jacobi_kernelPfPKfS_iii,"",@"SHT_CUDA_INFO"
	.sectionflags	@""
	.align	4


	//----- nvinfo : EIATTR_CUDA_API_VERSION
	.align		4
        /*0000*/ 	.byte	0x04, 0x37
        /*0002*/ 	.short	(.L_19 - .L_18)
.L_18:
        /*0004*/ 	.word	0x00000082


	//----- nvinfo : EIATTR_KPARAM_INFO
	.align		4
.L_19:
        /*0008*/ 	.byte	0x04, 0x17
        /*000a*/ 	.short	(.L_21 - .L_20)
.L_20:
        /*000c*/ 	.word	0x00000000
        /*0010*/ 	.short	0x0005
        /*0012*/ 	.short	0x0020
        /*0014*/ 	.byte	0x00, 0xf0, 0x11, 0x00


	//----- nvinfo : EIATTR_KPARAM_INFO
	.align		4
.L_21:
        /*0018*/ 	.byte	0x04, 0x17
        /*001a*/ 	.short	(.L_23 - .L_22)
.L_22:
        /*001c*/ 	.word	0x00000000
        /*0020*/ 	.short	0x0004
        /*0022*/ 	.short	0x001c
        /*0024*/ 	.byte	0x00, 0xf0, 0x11, 0x00


	//----- nvinfo : EIATTR_KPARAM_INFO
	.align		4
.L_23:
        /*0028*/ 	.byte	0x04, 0x17
        /*002a*/ 	.short	(.L_25 - .L_24)
.L_24:
        /*002c*/ 	.word	0x00000000
        /*0030*/ 	.short	0x0003
        /*0032*/ 	.short	0x0018
        /*0034*/ 	.byte	0x00, 0xf0, 0x11, 0x00


	//----- nvinfo : EIATTR_KPARAM_INFO
	.align		4
.L_25:
        /*0038*/ 	.byte	0x04, 0x17
        /*003a*/ 	.short	(.L_27 - .L_26)
.L_26:
        /*003c*/ 	.word	0x00000000
        /*0040*/ 	.short	0x0002
        /*0042*/ 	.short	0x0010
        /*0044*/ 	.byte	0x00, 0xf5, 0x21, 0x00


	//----- nvinfo : EIATTR_KPARAM_INFO
	.align		4
.L_27:
        /*0048*/ 	.byte	0x04, 0x17
        /*004a*/ 	.short	(.L_29 - .L_28)
.L_28:
        /*004c*/ 	.word	0x00000000
        /*0050*/ 	.short	0x0001
        /*0052*/ 	.short	0x0008
        /*0054*/ 	.byte	0x00, 0xf5, 0x21, 0x00


	//----- nvinfo : EIATTR_KPARAM_INFO
	.align		4
.L_29:
        /*0058*/ 	.byte	0x04, 0x17
        /*005a*/ 	.short	(.L_31 - .L_30)
.L_30:
        /*005c*/ 	.word	0x00000000
        /*0060*/ 	.short	0x0000
        /*0062*/ 	.short	0x0000
        /*0064*/ 	.byte	0x00, 0xf5, 0x21, 0x00


	//----- nvinfo : EIATTR_SPARSE_MMA_MASK
	.align		4
.L_31:
        /*0068*/ 	.byte	0x03, 0x50
        /*006a*/ 	.short	0x0000


	//----- nvinfo : EIATTR_MAXREG_COUNT
	.align		4
        /*006c*/ 	.byte	0x03, 0x1b
        /*006e*/ 	.short	0x00ff


	//----- nvinfo : EIATTR_NUM_BARRIERS
	.align		4
        /*0070*/ 	.byte	0x02, 0x4c
        /*0072*/ 	.byte	0x01
	.zero		1


	//----- nvinfo : EIATTR_MERCURY_ISA_VERSION
	.align		4
        /*0074*/ 	.byte	0x03, 0x5f
        /*0076*/ 	.short	0x0101


	//----- nvinfo : EIATTR_VRC_CTA_INIT_COUNT
	.align		4
        /*0078*/ 	.byte	0x02, 0x4a
	.zero		1
	.zero		1


	//----- nvinfo : EIATTR_EXIT_INSTR_OFFSETS
	.align		4
        /*007c*/ 	.byte	0x04, 0x1c
        /*007e*/ 	.short	(.L_33 - .L_32)


	//   ....[0]....
.L_32:
        /*0080*/ 	.word	0x00000710


	//   ....[1]....
        /*0084*/ 	.word	0x00000750


	//----- nvinfo : EIATTR_CRS_STACK_SIZE
	.align		4
.L_33:
        /*0088*/ 	.byte	0x04, 0x1e
        /*008a*/ 	.short	(.L_35 - .L_34)
.L_34:
        /*008c*/ 	.word	0x00000000


	//----- nvinfo : EIATTR_CBANK_PARAM_SIZE
	.align		4
.L_35:
        /*0090*/ 	.byte	0x03, 0x19
        /*0092*/ 	.short	0x0024


	//----- nvinfo : EIATTR_PARAM_CBANK
	.align		4
        /*0094*/ 	.byte	0x04, 0x0a
        /*0096*/ 	.short	(.L_37 - .L_36)
	.align		4
.L_36:
        /*0098*/ 	.word	index@(.nv.constant0._Z13jacobi_kernelPfPKfS_iii)
        /*009c*/ 	.short	0x0380
        /*009e*/ 	.short	0x0024


	//----- nvinfo : EIATTR_SW_WAR
	.align		4
.L_37:
        /*00a0*/ 	.byte	0x04, 0x36
        /*00a2*/ 	.short	(.L_39 - .L_38)
.L_38:
        /*00a4*/ 	.word	0x00000008
.L_39:


//--------------------- .nv.info._Z21initialize_boundariesPfS_fiiii --------------------------
	.section	.nv.info._Z21initialize_boundariesPfS_fiiii,"",@"SHT_CUDA_INFO"
	.sectionflags	@""
	.align	4


	//----- nvinfo : EIATTR_CUDA_API_VERSION
	.align		4
        /*0000*/ 	.byte	0x04, 0x37
        /*0002*/ 	.short	(.L_41 - .L_40)
.L_40:
        /*0004*/ 	.word	0x00000082


	//----- nvinfo : EIATTR_KPARAM_INFO
	.align		4
.L_41:
        /*0008*/ 	.byte	0x04, 0x17
        /*000a*/ 	.short	(.L_43 - .L_42)
.L_42:
        /*000c*/ 	.word	0x00000000
        /*0010*/ 	.short	0x0006
        /*0012*/ 	.short	0x0020
        /*0014*/ 	.byte	0x00, 0xf0, 0x11, 0x00


	//----- nvinfo : EIATTR_KPARAM_INFO
	.align		4
.L_43:
        /*0018*/ 	.byte	0x04, 0x17
        /*001a*/ 	.short	(.L_45 - .L_44)
.L_44:
        /*001c*/ 	.word	0x00000000
        /*0020*/ 	.short	0x0005
        /*0022*/ 	.short	0x001c
        /*0024*/ 	.byte	0x00, 0xf0, 0x11, 0x00


	//----- nvinfo : EIATTR_KPARAM_INFO
	.align		4
.L_45:
        /*0028*/ 	.byte	0x04, 0x17
        /*002a*/ 	.short	(.L_47 - .L_46)
.L_46:
        /*002c*/ 	.word	0x00000000
        /*0030*/ 	.short	0x0004
        /*0032*/ 	.short	0x0018
        /*0034*/ 	.byte	0x00, 0xf0, 0x11, 0x00


	//----- nvinfo : EIATTR_KPARAM_INFO
	.align		4
.L_47:
        /*0038*/ 	.byte	0x04, 0x17
        /*003a*/ 	.short	(.L_49 - .L_48)
.L_48:
        /*003c*/ 	.word	0x00000000
        /*0040*/ 	.short	0x0003
        /*0042*/ 	.short	0x0014
        /*0044*/ 	.byte	0x00, 0xf0, 0x11, 0x00


	//----- nvinfo : EIATTR_KPARAM_INFO
	.align		4
.L_49:
        /*0048*/ 	.byte	0x04, 0x17
        /*004a*/ 	.short	(.L_51 - .L_50)
.L_50:
        /*004c*/ 	.word	0x00000000
        /*0050*/ 	.short	0x0002
        /*0052*/ 	.short	0x0010
        /*0054*/ 	.byte	0x00, 0xf0, 0x11, 0x00


	//----- nvinfo : EIATTR_KPARAM_INFO
	.align		4
.L_51:
        /*0058*/ 	.byte	0x04, 0x17
        /*005a*/ 	.short	(.L_53 - .L_52)
.L_52:
        /*005c*/ 	.word	0x00000000
        /*0060*/ 	.short	0x0001
        /*0062*/ 	.short	0x0008
        /*0064*/ 	.byte	0x00, 0xf5, 0x21, 0x00


	//----- nvinfo : EIATTR_KPARAM_INFO
	.align		4
.L_53:
        /*0068*/ 	.byte	0x04, 0x17
        /*006a*/ 	.short	(.L_55 - .L_54)
.L_54:
        /*006c*/ 	.word	0x00000000
        /*0070*/ 	.short	0x0000
        /*0072*/ 	.short	0x0000
        /*0074*/ 	.byte	0x00, 0xf5, 0x21, 0x00


	//----- nvinfo : EIATTR_SPARSE_MMA_MASK
	.align		4
.L_55:
        /*0078*/ 	.byte	0x03, 0x50
        /*007a*/ 	.short	0x0000


	//----- nvinfo : EIATTR_MAXREG_COUNT
	.align		4
        /*007c*/ 	.byte	0x03, 0x1b
        /*007e*/ 	.short	0x00ff


	//----- nvinfo : EIATTR_MERCURY_ISA_VERSION
	.align		4
        /*0080*/ 	.byte	0x03, 0x5f
        /*0082*/ 	.short	0x0101


	//----- nvinfo : EIATTR_VRC_CTA_INIT_COUNT
	.align		4
        /*0084*/ 	.byte	0x02, 0x4a
	.zero		1
	.zero		1


	//----- nvinfo : EIATTR_EXIT_INSTR_OFFSETS
	.align		4
        /*0088*/ 	.byte	0x04, 0x1c
        /*008a*/ 	.short	(.L_57 - .L_56)


	//   ....[0]....
.L_56:
        /*008c*/ 	.word	0x00000080


	//   ....[1]....
        /*0090*/ 	.word	0x00000730


	//----- nvinfo : EIATTR_CRS_STACK_SIZE
	.align		4
.L_57:
        /*0094*/ 	.byte	0x04, 0x1e
        /*0096*/ 	.short	(.L_59 - .L_58)
.L_58:
        /*0098*/ 	.word	0x00000000


	//----- nvinfo : EIATTR_CBANK_PARAM_SIZE
	.align		4
.L_59:
        /*009c*/ 	.byte	0x03, 0x19
        /*009e*/ 	.short	0x0024


	//----- nvinfo : EIATTR_PARAM_CBANK
	.align		4
        /*00a0*/ 	.byte	0x04, 0x0a
        /*00a2*/ 	.short	(.L_61 - .L_60)
	.align		4
.L_60:
        /*00a4*/ 	.word	index@(.nv.constant0._Z21initialize_boundariesPfS_fiiii)
        /*00a8*/ 	.short	0x0380
        /*00aa*/ 	.short	0x0024


	//----- nvinfo : EIATTR_SW_WAR
	.align		4
.L_61:
        /*00ac*/ 	.byte	0x04, 0x36
        /*00ae*/ 	.short	(.L_63 - .L_62)
.L_62:
        /*00b0*/ 	.word	0x00000008
.L_63:


//--------------------- .nv.callgraph             --------------------------
	.section	.nv.callgraph,"",@"SHT_CUDA_CALLGRAPH"
	.align	4
	.sectionentsize	8
	.align		4
        /*0000*/ 	.word	0x00000000
	.align		4
        /*0004*/ 	.word	0xffffffff
	.align		4
        /*0008*/ 	.word	0x00000000
	.align		4
        /*000c*/ 	.word	0xfffffffe
	.align		4
        /*0010*/ 	.word	0x00000000
	.align		4
        /*0014*/ 	.word	0xfffffffd
	.align		4
        /*0018*/ 	.word	0x00000000
	.align		4
        /*001c*/ 	.word	0xfffffffc


//--------------------- .nv.constant4             --------------------------
	.section	.nv.constant4,"a",@progbits
	.align	8
	.align		8
.nv.constant4:
        /*0000*/ 	.dword	__cudart_i2opi_d
	.align		8
        /*0008*/ 	.dword	__cudart_sin_cos_coeffs


//--------------------- .text._Z13jacobi_kernelPfPKfS_iii --------------------------
	.section	.text._Z13jacobi_kernelPfPKfS_iii,"ax",@progbits
	.align	128
        .global         _Z13jacobi_kernelPfPKfS_iii
        .type           _Z13jacobi_kernelPfPKfS_iii,@function
        .size           _Z13jacobi_kernelPfPKfS_iii,(.L_x_24 - _Z13jacobi_kernelPfPKfS_iii)
        .other          _Z13jacobi_kernelPfPKfS_iii,@"STO_CUDA_ENTRY STV_DEFAULT"
_Z13jacobi_kernelPfPKfS_iii:
.text._Z13jacobi_kernelPfPKfS_iii:
[----:B------:R-:W-:Y:S01]  /*0000*/  LDC R1, c[0x0][0x37c] ;  /* 0x0000df00ff017b82 */ /* 0x000fe20000000800 */
[----:B------:R-:W0:Y:S07]  /*0010*/  S2R R0, SR_TID.X ;  /* 0x0000000000007919 */ /* 0x000e2e0000002100 */
[----:B------:R-:W1:Y:S01]  /*0020*/  LDC R3, c[0x0][0x364] ;  /* 0x0000d900ff037b82 */ /* 0x000e620000000800 */
[----:B------:R-:W2:Y:S01]  /*0030*/  LDCU.64 UR8, c[0x0][0x398] ;  /* 0x00007300ff0877ac */ /* 0x000ea20008000a00 */
[----:B------:R-:W-:Y:S01]  /*0040*/  BSSY.RECONVERGENT B0, `(.L_x_0) ;  /* 0x000002e000007945 */ /* 0x000fe20003800200 */
[----:B------:R-:W1:Y:S05]  /*0050*/  S2R R5, SR_TID.Y ;  /* 0x0000000000057919 */ /* 0x000e6a0000002200 */
[----:B------:R-:W0:Y:S08]  /*0060*/  S2UR UR6, SR_CTAID.X ;  /* 0x00000000000679c3 */ /* 0x000e300000002500 */
[----:B------:R-:W0:Y:S08]  /*0070*/  LDC R7, c[0x0][0x360] ;  /* 0x0000d800ff077b82 */ /* 0x000e300000000800 */
[----:B------:R-:W1:Y:S08]  /*0080*/  S2UR UR4, SR_CTAID.Y ;  /* 0x00000000000479c3 */ /* 0x000e700000002600 */
[----:B------:R-:W3:Y:S08]  /*0090*/  LDC R15, c[0x0][0x3a0] ;  /* 0x0000e800ff0f7b82 */ /* 0x000ef00000000800 */
[----:B------:R-:W4:Y:S01]  /*00a0*/  S2UR UR5, SR_CgaCtaId ;  /* 0x00000000000579c3 */ /* 0x000f220000008800 */
[----:B0-----:R-:W-:Y:S01]  /*00b0*/  IMAD R2, R7, UR6, R0 ;  /* 0x0000000607027c24 */ /* 0x001fe2000f8e0200 */
[----:B------:R-:W0:Y:S04]  /*00c0*/  LDCU.64 UR6, c[0x0][0x358] ;  /* 0x00006b00ff0677ac */ /* 0x000e280008000a00 */
[----:B------:R-:W-:Y:S01]  /*00d0*/  IADD3 R9, PT, PT, R2, 0x1, RZ ;  /* 0x0000000102097810 */ /* 0x000fe20007ffe0ff */
[----:B-1----:R-:W-:Y:S01]  /*00e0*/  IMAD R2, R3, UR4, R5 ;  /* 0x0000000403027c24 */ /* 0x002fe2000f8e0205 */
[----:B------:R-:W-:-:S04]  /*00f0*/  UMOV UR4, 0x400 ;  /* 0x0000040000047882 */ /* 0x000fc80000000000 */
[----:B--2---:R-:W-:Y:S02]  /*0100*/  IADD3 R2, PT, PT, R2, UR8, RZ ;  /* 0x0000000802027c10 */ /* 0x004fe4000fffe0ff */
[----:B---3--:R-:W-:-:S04]  /*0110*/  IADD3 R4, PT, PT, R15, -0x1, RZ ;  /* 0xffffffff0f047810 */ /* 0x008fc80007ffe0ff */
[----:B------:R-:W-:Y:S02]  /*0120*/  ISETP.GE.AND P0, PT, R9, R4, PT ;  /* 0x000000040900720c */ /* 0x000fe40003f06270 */
[----:B------:R-:W-:Y:S02]  /*0130*/  LEA R4, R5, R0, 0x5 ;  /* 0x0000000005047211 */ /* 0x000fe400078e28ff */
[----:B------:R-:W-:Y:S01]  /*0140*/  ISETP.GE.OR P0, PT, R2, UR9, P0 ;  /* 0x0000000902007c0c */ /* 0x000fe20008706670 */
[----:B----4-:R-:W-:-:S06]  /*0150*/  ULEA UR4, UR5, UR4, 0x18 ;  /* 0x0000000405047291 */ /* 0x010fcc000f8ec0ff */
[----:B------:R-:W-:-:S06]  /*0160*/  LEA R5, R4, UR4, 0x2 ;  /* 0x0000000404057c11 */ /* 0x000fcc000f8e10ff */
[----:B0-----:R-:W-:Y:S05]  /*0170*/  @P0 BRA `(.L_x_1) ;  /* 0x0000000000640947 */ /* 0x001fea0003800000 */
[----:B------:R-:W0:Y:S01]  /*0180*/  LDC.64 R6, c[0x0][0x388] ;  /* 0x0000e200ff067b82 */ /* 0x000e220000000a00 */
[CC--:B------:R-:W-:Y:S01]  /*0190*/  IMAD R13, R2.reuse, R15.reuse, R9 ;  /* 0x0000000f020d7224 */ /* 0x0c0fe200078e0209 */
[----:B------:R-:W-:Y:S01]  /*01a0*/  IADD3 R11, PT, PT, -R15, RZ, RZ ;  /* 0x000000ff0f0b7210 */ /* 0x000fe20007ffe1ff */
[----:B------:R-:W-:-:S05]  /*01b0*/  IMAD R8, R2, R15, R15 ;  /* 0x0000000f02087224 */ /* 0x000fca00078e020f */
[----:B------:R-:W-:-:S04]  /*01c0*/  LEA R8, R11, R8, 0x1 ;  /* 0x000000080b087211 */ /* 0x000fc800078e08ff */
[----:B------:R-:W-:Y:S01]  /*01d0*/  IADD3 R11, PT, PT, R9, R8, RZ ;  /* 0x00000008090b7210 */ /* 0x000fe20007ffe0ff */
[----:B0-----:R-:W-:-:S05]  /*01e0*/  IMAD.WIDE R2, R13, 0x4, R6 ;  /* 0x000000040d027825 */ /* 0x001fca00078e0206 */
[----:B------:R-:W2:Y:S01]  /*01f0*/  LDG.E R12, desc[UR6][R2.64+0x4] ;  /* 0x00000406020c7981 */ /* 0x000ea2000c1e1900 */
[----:B------:R-:W-:-:S03]  /*0200*/  IMAD.WIDE R8, R15, 0x4, R2 ;  /* 0x000000040f087825 */ /* 0x000fc600078e0202 */
[----:B------:R-:W2:Y:S01]  /*0210*/  LDG.E R15, desc[UR6][R2.64+-0x4] ;  /* 0xfffffc06020f7981 */ /* 0x000ea2000c1e1900 */
[----:B------:R-:W-:Y:S02]  /*0220*/  IMAD.WIDE R6, R11, 0x4, R6 ;  /* 0x000000040b067825 */ /* 0x000fe400078e0206 */
[----:B------:R-:W0:Y:S01]  /*0230*/  LDC.64 R10, c[0x0][0x380] ;  /* 0x0000e000ff0a7b82 */ /* 0x000e220000000a00 */
[----:B------:R-:W3:Y:S04]  /*0240*/  LDG.E R9, desc[UR6][R8.64] ;  /* 0x0000000608097981 */ /* 0x000ee8000c1e1900 */
[----:B------:R-:W4:Y:S01]  /*0250*/  LDG.E R7, desc[UR6][R6.64] ;  /* 0x0000000606077981 */ /* 0x000f22000c1e1900 */
[----:B0-----:R-:W-:-:S04]  /*0260*/  IMAD.WIDE R10, R13, 0x4, R10 ;  /* 0x000000040d0a7825 */ /* 0x001fc800078e020a */
[----:B--2---:R-:W-:-:S04]  /*0270*/  FADD R12, R12, R15 ;  /* 0x0000000f0c0c7221 */ /* 0x004fc80000000000 */
[----:B---3--:R-:W-:-:S04]  /*0280*/  FADD R12, R12, R9 ;  /* 0x000000090c0c7221 */ /* 0x008fc80000000000 */
[----:B----4-:R-:W-:-:S04]  /*0290*/  FADD R12, R12, R7 ;  /* 0x000000070c0c7221 */ /* 0x010fc80000000000 */
[----:B------:R-:W-:-:S05]  /*02a0*/  FMUL R13, R12, 0.25 ;  /* 0x3e8000000c0d7820 */ /* 0x000fca0000400000 */
[----:B------:R1:W-:Y:S04]  /*02b0*/  STG.E desc[UR6][R10.64], R13 ;  /* 0x0000000d0a007986 */ /* 0x0003e8000c101906 */
[----:B------:R-:W2:Y:S02]  /*02c0*/  LDG.E R2, desc[UR6][R2.64] ;  /* 0x0000000602027981 */ /* 0x000ea4000c1e1900 */
[----:B--2---:R-:W-:-:S04]  /*02d0*/  FADD R12, R13, -R2 ;  /* 0x800000020d0c7221 */ /* 0x004fc80000000000 */
[----:B------:R-:W-:-:S05]  /*02e0*/  FMUL R12, R12, R12 ;  /* 0x0000000c0c0c7220 */ /* 0x000fca0000400000 */
[----:B------:R1:W-:Y:S01]  /*02f0*/  STS [R5], R12 ;  /* 0x0000000c05007388 */ /* 0x0003e20000000800 */
[----:B------:R-:W-:Y:S05]  /*0300*/  BRA `(.L_x_2) ;  /* 0x0000000000047947 */ /* 0x000fea0003800000 */
.L_x_1:
[----:B------:R0:W-:Y:S02]  /*0310*/  STS [R5], RZ ;  /* 0x000000ff05007388 */ /* 0x0001e40000000800 */
.L_x_2:
[----:B------:R-:W-:Y:S05]  /*0320*/  BSYNC.RECONVERGENT B0 ;  /* 0x0000000000007941 */ /* 0x000fea0003800200 */
.L_x_0:
[----:B------:R-:W-:Y:S01]  /*0330*/  BAR.SYNC.DEFER_BLOCKING 0x0 ;  /* 0x0000000000007b1d */ /* 0x000fe20000010000 */
[C---:B------:R-:W-:Y:S02]  /*0340*/  LOP3.LUT R2, R0.reuse, 0x1, RZ, 0xc0, !PT ;  /* 0x0000000100027812 */ /* 0x040fe400078ec0ff */
[----:B------:R-:W-:Y:S02]  /*0350*/  LOP3.LUT P0, RZ, R0, 0x3, RZ, 0xc0, !PT ;  /* 0x0000000300ff7812 */ /* 0x000fe4000780c0ff */
[----:B------:R-:W-:-:S13]  /*0360*/  ISETP.NE.U32.AND P1, PT, R2, 0x1, PT ;  /* 0x000000010200780c */ /* 0x000fda0003f25070 */
[----:B------:R-:W-:Y:S04]  /*0370*/  @P1 LDS R2, [R5+0x4] ;  /* 0x0000040005021984 */ /* 0x000fe80000000800 */
[----:B------:R-:W2:Y:S02]  /*0380*/  @P1 LDS R3, [R5] ;  /* 0x0000000005031984 */ /* 0x000ea40000000800 */
[----:B--2---:R-:W-:-:S05]  /*0390*/  @P1 FADD R2, R2, R3 ;  /* 0x0000000302021221 */ /* 0x004fca0000000000 */
[----:B------:R-:W-:Y:S01]  /*03a0*/  @P1 STS [R5], R2 ;  /* 0x0000000205001388 */ /* 0x000fe20000000800 */
[----:B------:R-:W-:Y:S01]  /*03b0*/  BAR.SYNC.DEFER_BLOCKING 0x0 ;  /* 0x0000000000007b1d */ /* 0x000fe20000010000 */
[----:B------:R-:W-:-:S05]  /*03c0*/  LOP3.LUT P1, RZ, R0, 0x7, RZ, 0xc0, !PT ;  /* 0x0000000700ff7812 */ /* 0x000fca000782c0ff */
[----:B------:R-:W-:Y:S04]  /*03d0*/  @!P0 LDS R3, [R5+0x8] ;  /* 0x0000080005038984 */ /* 0x000fe80000000800 */
[----:B------:R-:W2:Y:S02]  /*03e0*/  @!P0 LDS R6, [R5] ;  /* 0x0000000005068984 */ /* 0x000ea40000000800 */
[----:B--2---:R-:W-:-:S05]  /*03f0*/  @!P0 FADD R6, R3, R6 ;  /* 0x0000000603068221 */ /* 0x004fca0000000000 */
[----:B------:R-:W-:Y:S01]  /*0400*/  @!P0 STS [R5], R6 ;  /* 0x0000000605008388 */ /* 0x000fe20000000800 */
        /* <DEDUP_REMOVED lines=43> */
[----:B------:R-:W-:-:S05]  /*06c0*/  ISETP.NE.AND P1, PT, R4, RZ, PT ;  /* 0x000000ff0400720c */ /* 0x000fca0003f25270 */
[----:B------:R-:W-:Y:S04]  /*06d0*/  @!P0 LDS R2, [R5+0x800] ;  /* 0x0008000005028984 */ /* 0x000fe80000000800 */
[----:B------:R-:W2:Y:S02]  /*06e0*/  @!P0 LDS R3, [R5] ;  /* 0x0000000005038984 */ /* 0x000ea40000000800 */
[----:B--2---:R-:W-:-:S05]  /*06f0*/  @!P0 FADD R2, R2, R3 ;  /* 0x0000000302028221 */ /* 0x004fca0000000000 */
[----:B------:R2:W-:Y:S01]  /*0700*/  @!P0 STS [R5], R2 ;  /* 0x0000000205008388 */ /* 0x0005e20000000800 */
[----:B------:R-:W-:Y:S05]  /*0710*/  @P1 EXIT ;  /* 0x000000000000194d */ /* 0x000fea0003800000 */
[----:B012---:R-:W0:Y:S01]  /*0720*/  LDS R5, [UR4] ;  /* 0x00000004ff057984 */ /* 0x007e220008000800 */
[----:B------:R-:W0:Y:S03]  /*0730*/  LDC.64 R2, c[0x0][0x390] ;  /* 0x0000e400ff027b82 */ /* 0x000e260000000a00 */
[----:B0-----:R-:W-:Y:S01]  /*0740*/  REDG.E.ADD.F32.FTZ.RN.STRONG.GPU desc[UR6][R2.64], R5 ;  /* 0x00000005020079a6 */ /* 0x001fe2000c12f306 */
[----:B------:R-:W-:Y:S05]  /*0750*/  EXIT ;  /* 0x000000000000794d */ /* 0x000fea0003800000 */
.L_x_3:
[----:B------:R-:W-:-:S00]  /*0760*/  BRA `(.L_x_3) ;  /* 0xfffffffc00fc7947 */ /* 0x000fc0000383ffff */
[----:B------:R-:W-:-:S00]  /*0770*/  NOP ;  /* 0x0000000000007918 */ /* 0x000fc00000000000 */
        /* <DEDUP_REMOVED lines=8> */
.L_x_24:


//--------------------- .text._Z21initialize_boundariesPfS_fiiii --------------------------
	.section	.text._Z21initialize_boundariesPfS_fiiii,"ax",@progbits
	.align	128
        .global         _Z21initialize_boundariesPfS_fiiii
        .type           _Z21initialize_boundariesPfS_fiiii,@function
        .size           _Z21initialize_boundariesPfS_fiiii,(.L_x_23 - _Z21initialize_boundariesPfS_fiiii)
        .other          _Z21initialize_boundariesPfS_fiiii,@"STO_CUDA_ENTRY STV_DEFAULT"
_Z21initialize_boundariesPfS_fiiii:
.text._Z21initialize_boundariesPfS_fiiii:
[----:B------:R-:W0:Y:S01]  /*0000*/  LDC R1, c[0x0][0x37c] ;  /* 0x0000df00ff017b82 */ /* 0x000e220000000800 */
[----:B------:R-:W1:Y:S07]  /*0010*/  S2R R3, SR_TID.X ;  /* 0x0000000000037919 */ /* 0x000e6e0000002100 */
[----:B------:R-:W1:Y:S01]  /*0020*/  S2UR UR4, SR_CTAID.X ;  /* 0x00000000000479c3 */ /* 0x000e620000002500 */
[----:B------:R-:W2:Y:S01]  /*0030*/  LDCU UR5, c[0x0][0x39c] ;  /* 0x00007380ff0577ac */ /* 0x000ea20008000800 */
[----:B0-----:R-:W-:-:S06]  /*0040*/  VIADD R1, R1, 0xffffffd8 ;  /* 0xffffffd801017836 */ /* 0x001fcc0000000000 */
[----:B------:R-:W1:Y:S02]  /*0050*/  LDC R0, c[0x0][0x360] ;  /* 0x0000d800ff007b82 */ /* 0x000e640000000800 */
[----:B-1----:R-:W-:-:S05]  /*0060*/  IMAD R3, R0, UR4, R3 ;  /* 0x0000000400037c24 */ /* 0x002fca000f8e0203 */
[----:B--2---:R-:W-:-:S13]  /*0070*/  ISETP.GE.AND P0, PT, R3, UR5, PT ;  /* 0x0000000503007c0c */ /* 0x004fda000bf06270 */
[----:B------:R-:W-:Y:S05]  /*0080*/  @P0 EXIT ;  /* 0x000000000000094d */ /* 0x000fea0003800000 */
[----:B------:R-:W0:Y:S01]  /*0090*/  LDCU UR4, c[0x0][0x3a0] ;  /* 0x00007400ff0477ac */ /* 0x000e220008000800 */
[----:B------:R-:W1:Y:S01]  /*00a0*/  LDC.64 R22, c[0x0][0x380] ;  /* 0x0000e000ff167b82 */ /* 0x000e620000000a00 */
[----:B------:R-:W2:Y:S01]  /*00b0*/  LDCU UR6, c[0x0][0x390] ;  /* 0x00007200ff0677ac */ /* 0x000ea20008000800 */
[----:B------:R-:W3:Y:S06]  /*00c0*/  LDCU UR5, c[0x0][0x370] ;  /* 0x00006e00ff0577ac */ /* 0x000eec0008000800 */
[----:B------:R-:W4:Y:S01]  /*00d0*/  LDC.64 R20, c[0x0][0x388] ;  /* 0x0000e200ff147b82 */ /* 0x000f220000000a00 */
[----:B------:R-:W1:Y:S01]  /*00e0*/  LDCU UR8, c[0x0][0x394] ;  /* 0x00007280ff0877ac */ /* 0x000e620008000800 */
[----:B------:R-:W1:Y:S01]  /*00f0*/  LDCU.64 UR10, c[0x4][0x8] ;  /* 0x01000100ff0a77ac */ /* 0x000e620008000a00 */
[----:B0-----:R-:W-:Y:S01]  /*0100*/  UIADD3 UR4, UPT, UPT, UR4, -0x1, URZ ;  /* 0xffffffff04047890 */ /* 0x001fe2000fffe0ff */
[----:B--2---:R-:W0:Y:S01]  /*0110*/  F2F.F64.F32 R4, UR6 ;  /* 0x0000000600047d10 */ /* 0x004e220008201800 */
[----:B------:R-:W2:Y:S01]  /*0120*/  LDCU.64 UR6, c[0x0][0x358] ;  /* 0x00006b00ff0677ac */ /* 0x000ea20008000a00 */
[----:B---3--:R-:W-:-:S06]  /*0130*/  IMAD R0, R0, UR5, RZ ;  /* 0x0000000500007c24 */ /* 0x008fcc000f8e02ff */
[----:B------:R-:W3:Y:S01]  /*0140*/  I2F.F64 R6, UR4 ;  /* 0x0000000400067d12 */ /* 0x000ee20008201c00 */
[----:B0-----:R-:W-:-:S11]  /*0150*/  DADD R4, R4, R4 ;  /* 0x0000000004047229 */ /* 0x001fd60000000004 */
.L_x_8:
[----:B0--3--:R-:W0:Y:S01]  /*0160*/  MUFU.RCP64H R9, R7 ;  /* 0x0000000700097308 */ /* 0x009e220000001800 */
[----:B------:R-:W-:Y:S01]  /*0170*/  IMAD.MOV.U32 R8, RZ, RZ, 0x1 ;  /* 0x00000001ff087424 */ /* 0x000fe200078e00ff */
[----:B------:R-:W-:Y:S01]  /*0180*/  BSSY.RECONVERGENT B0, `(.L_x_4) ;  /* 0x0000014000007945 */ /* 0x000fe20003800200 */
[----:B-1----:R-:W-:-:S05]  /*0190*/  VIADD R2, R3, UR8 ;  /* 0x0000000803027c36 */ /* 0x002fca0008000000 */
[----:B------:R-:W1:Y:S01]  /*01a0*/  I2F.F64 R12, R2 ;  /* 0x00000002000c7312 */ /* 0x000e620000201c00 */
[----:B0-----:R-:W-:Y:S02]  /*01b0*/  DFMA R10, -R6, R8, 1 ;  /* 0x3ff00000060a742b */ /* 0x001fe40000000108 */
[----:B-1----:R-:W-:-:S06]  /*01c0*/  DMUL R12, R4, R12 ;  /* 0x0000000c040c7228 */ /* 0x002fcc0000000000 */
[----:B------:R-:W-:-:S08]  /*01d0*/  DFMA R10, R10, R10, R10 ;  /* 0x0000000a0a0a722b */ /* 0x000fd0000000000a */
[----:B------:R-:W-:Y:S01]  /*01e0*/  DFMA R10, R8, R10, R8 ;  /* 0x0000000a080a722b */ /* 0x000fe20000000008 */
[----:B------:R-:W-:-:S07]  /*01f0*/  FSETP.GEU.AND P1, PT, |R13|, 6.5827683646048100446e-37, PT ;  /* 0x036000000d00780b */ /* 0x000fce0003f2e200 */
[----:B------:R-:W-:-:S08]  /*0200*/  DFMA R8, -R6, R10, 1 ;  /* 0x3ff000000608742b */ /* 0x000fd0000000010a */
[----:B------:R-:W-:-:S08]  /*0210*/  DFMA R8, R10, R8, R10 ;  /* 0x000000080a08722b */ /* 0x000fd0000000000a */
[----:B------:R-:W-:-:S08]  /*0220*/  DMUL R10, R12, R8 ;  /* 0x000000080c0a7228 */ /* 0x000fd00000000000 */
[----:B------:R-:W-:-:S08]  /*0230*/  DFMA R14, -R6, R10, R12 ;  /* 0x0000000a060e722b */ /* 0x000fd0000000010c */
[----:B------:R-:W-:-:S10]  /*0240*/  DFMA R8, R8, R14, R10 ;  /* 0x0000000e0808722b */ /* 0x000fd4000000000a */
[----:B------:R-:W-:-:S05]  /*0250*/  FFMA R10, RZ, R7, R9 ;  /* 0x00000007ff0a7223 */ /* 0x000fca0000000009 */
[----:B------:R-:W-:-:S13]  /*0260*/  FSETP.GT.AND P0, PT, |R10|, 1.469367938527859385e-39, PT ;  /* 0x001000000a00780b */ /* 0x000fda0003f04200 */
[----:B------:R-:W-:Y:S05]  /*0270*/  @P0 BRA P1, `(.L_x_5) ;  /* 0x0000000000100947 */ /* 0x000fea0000800000 */
[----:B------:R-:W-:-:S07]  /*0280*/  MOV R2, 0x2a0 ;  /* 0x000002a000027802 */ /* 0x000fce0000000f00 */
[----:B--2-4-:R-:W-:Y:S05]  /*0290*/  CALL.REL.NOINC `($__internal_0_$__cuda_sm20_div_rn_f64_full) ;  /* 0x0000000400287944 */ /* 0x014fea0003c00000 */
[----:B------:R-:W-:Y:S02]  /*02a0*/  IMAD.MOV.U32 R8, RZ, RZ, R10 ;  /* 0x000000ffff087224 */ /* 0x000fe400078e000a */
[----:B------:R-:W-:-:S07]  /*02b0*/  IMAD.MOV.U32 R9, RZ, RZ, R11 ;  /* 0x000000ffff097224 */ /* 0x000fce00078e000b */
.L_x_5:
[----:B--2---:R-:W-:Y:S05]  /*02c0*/  BSYNC.RECONVERGENT B0 ;  /* 0x0000000000007941 */ /* 0x004fea0003800200 */
.L_x_4:
[----:B------:R-:W-:Y:S01]  /*02d0*/  DSETP.NEU.AND P0, PT, |R8|, +INF , PT ;  /* 0x7ff000000800742a */ /* 0x000fe20003f0d200 */
[----:B------:R-:W-:-:S13]  /*02e0*/  BSSY.RECONVERGENT B0, `(.L_x_6) ;  /* 0x000001a000007945 */ /* 0x000fda0003800200 */
[----:B------:R-:W-:Y:S01]  /*02f0*/  @!P0 DMUL R28, RZ, R8 ;  /* 0x00000008ff1c8228 */ /* 0x000fe20000000000 */
[----:B------:R-:W-:Y:S01]  /*0300*/  @!P0 IMAD.MOV.U32 R2, RZ, RZ, RZ ;  /* 0x000000ffff028224 */ /* 0x000fe200078e00ff */
[----:B------:R-:W-:Y:S09]  /*0310*/  @!P0 BRA `(.L_x_7) ;  /* 0x0000000000588947 */ /* 0x000ff20003800000 */
[----:B------:R-:W-:Y:S01]  /*0320*/  UMOV UR4, 0x6dc9c883 ;  /* 0x6dc9c88300047882 */ /* 0x000fe20000000000 */
[----:B------:R-:W-:Y:S01]  /*0330*/  UMOV UR5, 0x3fe45f30 ;  /* 0x3fe45f3000057882 */ /* 0x000fe20000000000 */
[C---:B------:R-:W-:Y:S02]  /*0340*/  DSETP.GE.AND P0, PT, |R8|.reuse, 2.14748364800000000000e+09, PT ;  /* 0x41e000000800742a */ /* 0x040fe40003f06200 */
[----:B------:R-:W-:Y:S01]  /*0350*/  DMUL R10, R8, UR4 ;  /* 0x00000004080a7c28 */ /* 0x000fe20008000000 */
[----:B------:R-:W-:Y:S01]  /*0360*/  UMOV UR4, 0x54442d18 ;  /* 0x54442d1800047882 */ /* 0x000fe20000000000 */
[----:B------:R-:W-:-:S04]  /*0370*/  UMOV UR5, 0x3ff921fb ;  /* 0x3ff921fb00057882 */ /* 0x000fc80000000000 */
[----:B------:R-:W0:Y:S08]  /*0380*/  F2I.F64 R2, R10 ;  /* 0x0000000a00027311 */ /* 0x000e300000301100 */
[----:B0-----:R-:W0:Y:S02]  /*0390*/  I2F.F64 R28, R2 ;  /* 0x00000002001c7312 */ /* 0x001e240000201c00 */
[----:B0-----:R-:W-:Y:S01]  /*03a0*/  DFMA R12, R28, -UR4, R8 ;  /* 0x800000041c0c7c2b */ /* 0x001fe20008000008 */
[----:B------:R-:W-:Y:S01]  /*03b0*/  UMOV UR4, 0x33145c00 ;  /* 0x33145c0000047882 */ /* 0x000fe20000000000 */
[----:B------:R-:W-:-:S06]  /*03c0*/  UMOV UR5, 0x3c91a626 ;  /* 0x3c91a62600057882 */ /* 0x000fcc0000000000 */
[----:B------:R-:W-:Y:S01]  /*03d0*/  DFMA R12, R28, -UR4, R12 ;  /* 0x800000041c0c7c2b */ /* 0x000fe2000800000c */
[----:B------:R-:W-:Y:S01]  /*03e0*/  UMOV UR4, 0x252049c0 ;  /* 0x252049c000047882 */ /* 0x000fe20000000000 */
[----:B------:R-:W-:-:S06]  /*03f0*/  UMOV UR5, 0x397b839a ;  /* 0x397b839a00057882 */ /* 0x000fcc0000000000 */
[----:B------:R-:W-:Y:S01]  /*0400*/  DFMA R28, R28, -UR4, R12 ;  /* 0x800000041c1c7c2b */ /* 0x000fe2000800000c */
[----:B------:R-:W-:Y:S10]  /*0410*/  @!P0 BRA `(.L_x_7) ;  /* 0x0000000000188947 */ /* 0x000ff40003800000 */
[----:B------:R-:W-:Y:S01]  /*0420*/  IMAD.MOV.U32 R16, RZ, RZ, R8 ;  /* 0x000000ffff107224 */ /* 0x000fe200078e0008 */
[----:B------:R-:W-:-:S07]  /*0430*/  MOV R2, 0x450 ;  /* 0x0000045000027802 */ /* 0x000fce0000000f00 */
[----:B----4-:R-:W-:Y:S05]  /*0440*/  CALL.REL.NOINC `($_Z21initialize_boundariesPfS_fiiii$__internal_trig_reduction_slowpathd) ;  /* 0x0000000800307944 */ /* 0x010fea0003c00000 */
[----:B------:R-:W-:Y:S02]  /*0450*/  IMAD.MOV.U32 R2, RZ, RZ, R10 ;  /* 0x000000ffff027224 */ /* 0x000fe400078e000a */
[----:B------:R-:W-:Y:S02]  /*0460*/  IMAD.MOV.U32 R28, RZ, RZ, R16 ;  /* 0x000000ffff1c7224 */ /* 0x000fe400078e0010 */
[----:B------:R-:W-:-:S07]  /*0470*/  IMAD.MOV.U32 R29, RZ, RZ, R17 ;  /* 0x000000ffff1d7224 */ /* 0x000fce00078e0011 */
.L_x_7:
[----:B------:R-:W-:Y:S05]  /*0480*/  BSYNC.RECONVERGENT B0 ;  /* 0x0000000000007941 */ /* 0x000fea0003800200 */
.L_x_6:
[----:B------:R-:W-:-:S05]  /*0490*/  IMAD.SHL.U32 R8, R2, 0x40, RZ ;  /* 0x0000004002087824 */ /* 0x000fca00078e00ff */
[----:B------:R-:W-:-:S04]  /*04a0*/  LOP3.LUT R8, R8, 0x40, RZ, 0xc0, !PT ;  /* 0x0000004008087812 */ /* 0x000fc800078ec0ff */
[----:B------:R-:W-:-:S05]  /*04b0*/  IADD3 R16, P0, PT, R8, UR10, RZ ;  /* 0x0000000a08107c10 */ /* 0x000fca000ff1e0ff */
[----:B------:R-:W-:-:S05]  /*04c0*/  IMAD.X R17, RZ, RZ, UR11, P0 ;  /* 0x0000000bff117e24 */ /* 0x000fca00080e06ff */
[----:B------:R-:W2:Y:S04]  /*04d0*/  LDG.E.128.CONSTANT R8, desc[UR6][R16.64] ;  /* 0x0000000610087981 */ /* 0x000ea8000c1e9d00 */
[----:B------:R-:W3:Y:S04]  /*04e0*/  LDG.E.128.CONSTANT R12, desc[UR6][R16.64+0x10] ;  /* 0x00001006100c7981 */ /* 0x000ee8000c1e9d00 */
[----:B------:R-:W5:Y:S01]  /*04f0*/  LDG.E.128.CONSTANT R16, desc[UR6][R16.64+0x20] ;  /* 0x0000200610107981 */ /* 0x000f62000c1e9d00 */
[----:B------:R-:W-:Y:S01]  /*0500*/  LOP3.LUT R24, R2, 0x1, RZ, 0xc0, !PT ;  /* 0x0000000102187812 */ /* 0x000fe200078ec0ff */
[----:B------:R-:W-:Y:S01]  /*0510*/  IMAD.MOV.U32 R25, RZ, RZ, 0x3da8ff83 ;  /* 0x3da8ff83ff197424 */ /* 0x000fe200078e00ff */
[----:B------:R-:W-:-:S02]  /*0520*/  DMUL R26, R28, R28 ;  /* 0x0000001c1c1a7228 */ /* 0x000fc40000000000 */
[----:B------:R-:W-:Y:S01]  /*0530*/  ISETP.NE.U32.AND P0, PT, R24, 0x1, PT ;  /* 0x000000011800780c */ /* 0x000fe20003f05070 */
[----:B------:R-:W-:-:S03]  /*0540*/  IMAD.MOV.U32 R24, RZ, RZ, 0x20fd8164 ;  /* 0x20fd8164ff187424 */ /* 0x000fc600078e00ff */
[----:B------:R-:W-:Y:S02]  /*0550*/  FSEL R25, -R25, 0.11223486810922622681, !P0 ;  /* 0x3de5db6519197808 */ /* 0x000fe40004000100 */
[----:B------:R-:W-:-:S06]  /*0560*/  FSEL R24, R24, -8.06006814911005101289e+34, !P0 ;  /* 0xf9785eba18187808 */ /* 0x000fcc0004000000 */
[----:B--2---:R-:W-:-:S08]  /*0570*/  DFMA R8, R26, R24, R8 ;  /* 0x000000181a08722b */ /* 0x004fd00000000008 */
[----:B------:R-:W-:-:S08]  /*0580*/  DFMA R8, R26, R8, R10 ;  /* 0x000000081a08722b */ /* 0x000fd0000000000a */
[----:B---3--:R-:W-:-:S08]  /*0590*/  DFMA R8, R26, R8, R12 ;  /* 0x000000081a08722b */ /* 0x008fd0000000000c */
[----:B------:R-:W-:-:S08]  /*05a0*/  DFMA R8, R26, R8, R14 ;  /* 0x000000081a08722b */ /* 0x000fd0000000000e */
[----:B-----5:R-:W-:-:S08]  /*05b0*/  DFMA R8, R26, R8, R16 ;  /* 0x000000081a08722b */ /* 0x020fd00000000010 */
[----:B------:R-:W-:-:S08]  /*05c0*/  DFMA R8, R26, R8, R18 ;  /* 0x000000081a08722b */ /* 0x000fd00000000012 */
[----:B------:R-:W-:Y:S02]  /*05d0*/  DFMA R28, R8, R28, R28 ;  /* 0x0000001c081c722b */ /* 0x000fe4000000001c */
[----:B------:R-:W-:Y:S01]  /*05e0*/  DFMA R26, R26, R8, 1 ;  /* 0x3ff000001a1a742b */ /* 0x000fe20000000008 */
[----:B------:R-:W0:Y:S09]  /*05f0*/  LDC.64 R8, c[0x0][0x398] ;  /* 0x0000e600ff087b82 */ /* 0x000e320000000a00 */
[----:B------:R-:W-:-:S02]  /*0600*/  FSEL R12, R26, R28, !P0 ;  /* 0x0000001c1a0c7208 */ /* 0x000fc40004000000 */
[----:B------:R-:W-:Y:S02]  /*0610*/  FSEL R13, R27, R29, !P0 ;  /* 0x0000001d1b0d7208 */ /* 0x000fe40004000000 */
[----:B------:R-:W-:-:S04]  /*0620*/  LOP3.LUT P0, RZ, R2, 0x2, RZ, 0xc0, !PT ;  /* 0x0000000202ff7812 */ /* 0x000fc8000780c0ff */
[----:B------:R-:W-:Y:S01]  /*0630*/  DADD R10, RZ, -R12 ;  /* 0x00000000ff0a7229 */ /* 0x000fe2000000080c */
[----:B0-----:R-:W-:-:S09]  /*0640*/  IMAD R15, R3, R8, RZ ;  /* 0x00000008030f7224 */ /* 0x001fd200078e02ff */
[----:B------:R-:W-:Y:S01]  /*0650*/  FSEL R19, R13, R11, !P0 ;  /* 0x0000000b0d137208 */ /* 0x000fe20004000000 */
[----:B------:R-:W-:Y:S01]  /*0660*/  IMAD.IADD R3, R0, 0x1, R3 ;  /* 0x0000000100037824 */ /* 0x000fe200078e0203 */
[----:B------:R-:W-:Y:S01]  /*0670*/  FSEL R18, R12, R10, !P0 ;  /* 0x0000000a0c127208 */ /* 0x000fe20004000000 */
[----:B----4-:R-:W-:-:S03]  /*0680*/  IMAD.WIDE R10, R15, 0x4, R20 ;  /* 0x000000040f0a7825 */ /* 0x010fc600078e0214 */
[----:B------:R-:W0:Y:S01]  /*0690*/  F2F.F32.F64 R19, R18 ;  /* 0x0000001200137310 */ /* 0x000e220000301000 */
[----:B------:R-:W-:Y:S01]  /*06a0*/  IMAD.WIDE R14, R15, 0x4, R22 ;  /* 0x000000040f0e7825 */ /* 0x000fe200078e0216 */
[----:B------:R-:W-:-:S03]  /*06b0*/  ISETP.GE.AND P0, PT, R3, R9, PT ;  /* 0x000000090300720c */ /* 0x000fc60003f06270 */
[----:B------:R-:W-:-:S04]  /*06c0*/  IMAD.WIDE R12, R8, 0x4, R10 ;  /* 0x00000004080c7825 */ /* 0x000fc800078e020a */
[----:B------:R-:W-:Y:S01]  /*06d0*/  IMAD.WIDE R16, R8, 0x4, R14 ;  /* 0x0000000408107825 */ /* 0x000fe200078e020e */
[----:B0-----:R0:W-:Y:S04]  /*06e0*/  STG.E desc[UR6][R10.64], R19 ;  /* 0x000000130a007986 */ /* 0x0011e8000c101906 */
[----:B------:R0:W-:Y:S04]  /*06f0*/  STG.E desc[UR6][R12.64+-0x4], R19 ;  /* 0xfffffc130c007986 */ /* 0x0001e8000c101906 */
[----:B------:R0:W-:Y:S04]  /*0700*/  STG.E desc[UR6][R14.64], R19 ;  /* 0x000000130e007986 */ /* 0x0001e8000c101906 */
[----:B------:R0:W-:Y:S01]  /*0710*/  STG.E desc[UR6][R16.64+-0x4], R19 ;  /* 0xfffffc1310007986 */ /* 0x0001e2000c101906 */
[----:B------:R-:W-:Y:S05]  /*0720*/  @!P0 BRA `(.L_x_8) ;  /* 0xfffffff8008c8947 */ /* 0x000fea000383ffff */
[----:B------:R-:W-:Y:S05]  /*0730*/  EXIT ;  /* 0x000000000000794d */ /* 0x000fea0003800000 */
        .weak           $__internal_0_$__cuda_sm20_div_rn_f64_full
        .type           $__internal_0_$__cuda_sm20_div_rn_f64_full,@function
        .size           $__internal_0_$__cuda_sm20_div_rn_f64_full,($_Z21initialize_boundariesPfS_fiiii$__internal_trig_reduction_slowpathd - $__internal_0_$__cuda_sm20_div_rn_f64_full)
$__internal_0_$__cuda_sm20_div_rn_f64_full:
[----:B------:R-:W-:Y:S01]  /*0740*/  FSETP.GEU.AND P2, PT, |R13|, 1.469367938527859385e-39, PT ;  /* 0x001000000d00780b */ /* 0x000fe20003f4e200 */
[----:B------:R-:W-:Y:S01]  /*0750*/  IMAD.MOV.U32 R14, RZ, RZ, R12 ;  /* 0x000000ffff0e7224 */ /* 0x000fe200078e000c */
[C---:B------:R-:W-:Y:S01]  /*0760*/  FSETP.GEU.AND P0, PT, |R7|.reuse, 1.469367938527859385e-39, PT ;  /* 0x001000000700780b */ /* 0x040fe20003f0e200 */
[----:B------:R-:W-:Y:S01]  /*0770*/  IMAD.MOV.U32 R16, RZ, RZ, 0x1 ;  /* 0x00000001ff107424 */ /* 0x000fe200078e00ff */
[----:B------:R-:W-:Y:S01]  /*0780*/  LOP3.LUT R10, R7, 0x800fffff, RZ, 0xc0, !PT ;  /* 0x800fffff070a7812 */ /* 0x000fe200078ec0ff */
[----:B------:R-:W-:Y:S01]  /*0790*/  BSSY.RECONVERGENT B1, `(.L_x_9) ;  /* 0x0000052000017945 */ /* 0x000fe20003800200 */
[----:B------:R-:W-:Y:S02]  /*07a0*/  LOP3.LUT R8, R13, 0x7ff00000, RZ, 0xc0, !PT ;  /* 0x7ff000000d087812 */ /* 0x000fe400078ec0ff */
[----:B------:R-:W-:Y:S01]  /*07b0*/  LOP3.LUT R11, R10, 0x3ff00000, RZ, 0xfc, !PT ;  /* 0x3ff000000a0b7812 */ /* 0x000fe200078efcff */
[----:B------:R-:W-:Y:S01]  /*07c0*/  IMAD.MOV.U32 R10, RZ, RZ, R6 ;  /* 0x000000ffff0a7224 */ /* 0x000fe200078e0006 */
[----:B------:R-:W-:-:S03]  /*07d0*/  LOP3.LUT R27, R7, 0x7ff00000, RZ, 0xc0, !PT ;  /* 0x7ff00000071b7812 */ /* 0x000fc600078ec0ff */
[----:B------:R-:W-:Y:S01]  /*07e0*/  @!P2 LOP3.LUT R9, R7, 0x7ff00000, RZ, 0xc0, !PT ;  /* 0x7ff000000709a812 */ /* 0x000fe200078ec0ff */
[----:B------:R-:W-:Y:S01]  /*07f0*/  @!P2 IMAD.MOV.U32 R18, RZ, RZ, RZ ;  /* 0x000000ffff12a224 */ /* 0x000fe200078e00ff */
[----:B------:R-:W-:Y:S01]  /*0800*/  @!P0 DMUL R10, R6, 8.98846567431157953865e+307 ;  /* 0x7fe00000060a8828 */ /* 0x000fe20000000000 */
[C---:B------:R-:W-:Y:S02]  /*0810*/  ISETP.GE.U32.AND P1, PT, R8.reuse, R27, PT ;  /* 0x0000001b0800720c */ /* 0x040fe40003f26070 */
[----:B------:R-:W-:Y:S01]  /*0820*/  @!P2 ISETP.GE.U32.AND P3, PT, R8, R9, PT ;  /* 0x000000090800a20c */ /* 0x000fe20003f66070 */
[----:B------:R-:W-:Y:S02]  /*0830*/  IMAD.MOV.U32 R9, RZ, RZ, 0x1ca00000 ;  /* 0x1ca00000ff097424 */ /* 0x000fe400078e00ff */
[----:B------:R-:W0:Y:S03]  /*0840*/  MUFU.RCP64H R17, R11 ;  /* 0x0000000b00117308 */ /* 0x000e260000001800 */
[----:B------:R-:W-:-:S02]  /*0850*/  @!P2 SEL R19, R9, 0x63400000, !P3 ;  /* 0x634000000913a807 */ /* 0x000fc40005800000 */
[----:B------:R-:W-:Y:S02]  /*0860*/  SEL R15, R9, 0x63400000, !P1 ;  /* 0x63400000090f7807 */ /* 0x000fe40004800000 */
[--C-:B------:R-:W-:Y:S02]  /*0870*/  @!P2 LOP3.LUT R19, R19, 0x80000000, R13.reuse, 0xf8, !PT ;  /* 0x800000001313a812 */ /* 0x100fe400078ef80d */
[----:B------:R-:W-:Y:S02]  /*0880*/  LOP3.LUT R15, R15, 0x800fffff, R13, 0xf8, !PT ;  /* 0x800fffff0f0f7812 */ /* 0x000fe400078ef80d */
[----:B------:R-:W-:Y:S02]  /*0890*/  @!P2 LOP3.LUT R19, R19, 0x100000, RZ, 0xfc, !PT ;  /* 0x001000001313a812 */ /* 0x000fe400078efcff */
[----:B------:R-:W-:-:S04]  /*08a0*/  @!P0 LOP3.LUT R27, R11, 0x7ff00000, RZ, 0xc0, !PT ;  /* 0x7ff000000b1b8812 */ /* 0x000fc800078ec0ff */
[----:B------:R-:W-:Y:S02]  /*08b0*/  @!P2 DFMA R14, R14, 2, -R18 ;  /* 0x400000000e0ea82b */ /* 0x000fe40000000812 */
[----:B0-----:R-:W-:-:S08]  /*08c0*/  DFMA R18, R16, -R10, 1 ;  /* 0x3ff000001012742b */ /* 0x001fd0000000080a */
[----:B------:R-:W-:-:S08]  /*08d0*/  DFMA R18, R18, R18, R18 ;  /* 0x000000121212722b */ /* 0x000fd00000000012 */
[----:B------:R-:W-:-:S08]  /*08e0*/  DFMA R18, R16, R18, R16 ;  /* 0x000000121012722b */ /* 0x000fd00000000010 */
[----:B------:R-:W-:-:S08]  /*08f0*/  DFMA R16, R18, -R10, 1 ;  /* 0x3ff000001210742b */ /* 0x000fd0000000080a */
[----:B------:R-:W-:-:S08]  /*0900*/  DFMA R16, R18, R16, R18 ;  /* 0x000000101210722b */ /* 0x000fd00000000012 */
[----:B------:R-:W-:-:S08]  /*0910*/  DMUL R18, R16, R14 ;  /* 0x0000000e10127228 */ /* 0x000fd00000000000 */
[----:B------:R-:W-:-:S08]  /*0920*/  DFMA R24, R18, -R10, R14 ;  /* 0x8000000a1218722b */ /* 0x000fd0000000000e */
[----:B------:R-:W-:Y:S01]  /*0930*/  DFMA R24, R16, R24, R18 ;  /* 0x000000181018722b */ /* 0x000fe20000000012 */
[----:B------:R-:W-:Y:S01]  /*0940*/  IMAD.MOV.U32 R16, RZ, RZ, R8 ;  /* 0x000000ffff107224 */ /* 0x000fe200078e0008 */
[----:B------:R-:W-:-:S05]  /*0950*/  @!P2 LOP3.LUT R16, R15, 0x7ff00000, RZ, 0xc0, !PT ;  /* 0x7ff000000f10a812 */ /* 0x000fca00078ec0ff */
[----:B------:R-:W-:-:S05]  /*0960*/  VIADD R17, R16, 0xffffffff ;  /* 0xffffffff10117836 */ /* 0x000fca0000000000 */
[----:B------:R-:W-:Y:S01]  /*0970*/  ISETP.GT.U32.AND P0, PT, R17, 0x7feffffe, PT ;  /* 0x7feffffe1100780c */ /* 0x000fe20003f04070 */
[----:B------:R-:W-:-:S05]  /*0980*/  VIADD R17, R27, 0xffffffff ;  /* 0xffffffff1b117836 */ /* 0x000fca0000000000 */
[----:B------:R-:W-:-:S13]  /*0990*/  ISETP.GT.U32.OR P0, PT, R17, 0x7feffffe, P0 ;  /* 0x7feffffe1100780c */ /* 0x000fda0000704470 */
[----:B------:R-:W-:Y:S05]  /*09a0*/  @P0 BRA `(.L_x_10) ;  /* 0x00000000006c0947 */ /* 0x000fea0003800000 */
[----:B------:R-:W-:-:S04]  /*09b0*/  LOP3.LUT R13, R7, 0x7ff00000, RZ, 0xc0, !PT ;  /* 0x7ff00000070d7812 */ /* 0x000fc800078ec0ff */
[CC--:B------:R-:W-:Y:S02]  /*09c0*/  VIADDMNMX R12, R8.reuse, -R13.reuse, 0xb9600000, !PT ;  /* 0xb9600000080c7446 */ /* 0x0c0fe4000780090d */
[----:B------:R-:W-:Y:S02]  /*09d0*/  ISETP.GE.U32.AND P0, PT, R8, R13, PT ;  /* 0x0000000d0800720c */ /* 0x000fe40003f06070 */
[----:B------:R-:W-:Y:S02]  /*09e0*/  VIMNMX R12, PT, PT, R12, 0x46a00000, PT ;  /* 0x46a000000c0c7848 */ /* 0x000fe40003fe0100 */
[----:B------:R-:W-:-:S05]  /*09f0*/  SEL R9, R9, 0x63400000, !P0 ;  /* 0x6340000009097807 */ /* 0x000fca0004000000 */
[----:B------:R-:W-:Y:S02]  /*0a00*/  IMAD.IADD R16, R12, 0x1, -R9 ;  /* 0x000000010c107824 */ /* 0x000fe400078e0a09 */
[----:B------:R-:W-:Y:S02]  /*0a10*/  IMAD.MOV.U32 R12, RZ, RZ, RZ ;  /* 0x000000ffff0c7224 */ /* 0x000fe400078e00ff */
[----:B------:R-:W-:-:S06]  /*0a20*/  VIADD R13, R16, 0x7fe00000 ;  /* 0x7fe00000100d7836 */ /* 0x000fcc0000000000 */
[----:B------:R-:W-:-:S10]  /*0a30*/  DMUL R8, R24, R12 ;  /* 0x0000000c18087228 */ /* 0x000fd40000000000 */
[----:B------:R-:W-:-:S13]  /*0a40*/  FSETP.GTU.AND P0, PT, |R9|, 1.469367938527859385e-39, PT ;  /* 0x001000000900780b */ /* 0x000fda0003f0c200 */
[----:B------:R-:W-:Y:S05]  /*0a50*/  @P0 BRA `(.L_x_11) ;  /* 0x0000000000940947 */ /* 0x000fea0003800000 */
[----:B------:R-:W-:-:S06]  /*0a60*/  DFMA R14, R24, -R10, R14 ;  /* 0x8000000a180e722b */ /* 0x000fcc000000000e */
[----:B------:R-:W-:-:S04]  /*0a70*/  IMAD.MOV.U32 R14, RZ, RZ, RZ ;  /* 0x000000ffff0e7224 */ /* 0x000fc800078e00ff */
[C---:B------:R-:W-:Y:S02]  /*0a80*/  FSETP.NEU.AND P0, PT, R15.reuse, RZ, PT ;  /* 0x000000ff0f00720b */ /* 0x040fe40003f0d000 */
[----:B------:R-:W-:-:S04]  /*0a90*/  LOP3.LUT R11, R15, 0x80000000, R7, 0x48, !PT ;  /* 0x800000000f0b7812 */ /* 0x000fc800078e4807 */
[----:B------:R-:W-:-:S07]  /*0aa0*/  LOP3.LUT R15, R11, R13, RZ, 0xfc, !PT ;  /* 0x0000000d0b0f7212 */ /* 0x000fce00078efcff */
[----:B------:R-:W-:Y:S05]  /*0ab0*/  @!P0 BRA `(.L_x_11) ;  /* 0x00000000007c8947 */ /* 0x000fea0003800000 */
[----:B------:R-:W-:Y:S01]  /*0ac0*/  IMAD.MOV R13, RZ, RZ, -R16 ;  /* 0x000000ffff0d7224 */ /* 0x000fe200078e0a10 */
[----:B------:R-:W-:Y:S01]  /*0ad0*/  DMUL.RP R14, R24, R14 ;  /* 0x0000000e180e7228 */ /* 0x000fe20000008000 */
[----:B------:R-:W-:-:S06]  /*0ae0*/  IMAD.MOV.U32 R12, RZ, RZ, RZ ;  /* 0x000000ffff0c7224 */ /* 0x000fcc00078e00ff */
[----:B------:R-:W-:-:S03]  /*0af0*/  DFMA R12, R8, -R12, R24 ;  /* 0x8000000c080c722b */ /* 0x000fc60000000018 */
[----:B------:R-:W-:-:S03]  /*0b00*/  LOP3.LUT R11, R15, R11, RZ, 0x3c, !PT ;  /* 0x0000000b0f0b7212 */ /* 0x000fc600078e3cff */
[----:B------:R-:W-:-:S04]  /*0b10*/  IADD3 R12, PT, PT, -R16, -0x43300000, RZ ;  /* 0xbcd00000100c7810 */ /* 0x000fc80007ffe1ff */
[----:B------:R-:W-:-:S04]  /*0b20*/  FSETP.NEU.AND P0, PT, |R13|, R12, PT ;  /* 0x0000000c0d00720b */ /* 0x000fc80003f0d200 */
[----:B------:R-:W-:Y:S02]  /*0b30*/  FSEL R8, R14, R8, !P0 ;  /* 0x000000080e087208 */ /* 0x000fe40004000000 */
[----:B------:R-:W-:Y:S01]  /*0b40*/  FSEL R9, R11, R9, !P0 ;  /* 0x000000090b097208 */ /* 0x000fe20004000000 */
[----:B------:R-:W-:Y:S06]  /*0b50*/  BRA `(.L_x_11) ;  /* 0x0000000000547947 */ /* 0x000fec0003800000 */
.L_x_10:
[----:B------:R-:W-:-:S14]  /*0b60*/  DSETP.NAN.AND P0, PT, R12, R12, PT ;  /* 0x0000000c0c00722a */ /* 0x000fdc0003f08000 */
[----:B------:R-:W-:Y:S05]  /*0b70*/  @P0 BRA `(.L_x_12) ;  /* 0x0000000000440947 */ /* 0x000fea0003800000 */
[----:B------:R-:W-:-:S14]  /*0b80*/  DSETP.NAN.AND P0, PT, R6, R6, PT ;  /* 0x000000060600722a */ /* 0x000fdc0003f08000 */
[----:B------:R-:W-:Y:S05]  /*0b90*/  @P0 BRA `(.L_x_13) ;  /* 0x0000000000300947 */ /* 0x000fea0003800000 */
[----:B------:R-:W-:Y:S01]  /*0ba0*/  ISETP.NE.AND P0, PT, R16, R27, PT ;  /* 0x0000001b1000720c */ /* 0x000fe20003f05270 */
[----:B------:R-:W-:Y:S02]  /*0bb0*/  IMAD.MOV.U32 R8, RZ, RZ, 0x0 ;  /* 0x00000000ff087424 */ /* 0x000fe400078e00ff */
[----:B------:R-:W-:-:S10]  /*0bc0*/  IMAD.MOV.U32 R9, RZ, RZ, -0x80000 ;  /* 0xfff80000ff097424 */ /* 0x000fd400078e00ff */
[----:B------:R-:W-:Y:S05]  /*0bd0*/  @!P0 BRA `(.L_x_11) ;  /* 0x0000000000348947 */ /* 0x000fea0003800000 */
[----:B------:R-:W-:Y:S02]  /*0be0*/  ISETP.NE.AND P0, PT, R16, 0x7ff00000, PT ;  /* 0x7ff000001000780c */ /* 0x000fe40003f05270 */
[----:B------:R-:W-:Y:S02]  /*0bf0*/  LOP3.LUT R9, R13, 0x80000000, R7, 0x48, !PT ;  /* 0x800000000d097812 */ /* 0x000fe400078e4807 */
[----:B------:R-:W-:-:S13]  /*0c00*/  ISETP.EQ.OR P0, PT, R27, RZ, !P0 ;  /* 0x000000ff1b00720c */ /* 0x000fda0004702670 */
[----:B------:R-:W-:Y:S01]  /*0c10*/  @P0 LOP3.LUT R10, R9, 0x7ff00000, RZ, 0xfc, !PT ;  /* 0x7ff00000090a0812 */ /* 0x000fe200078efcff */
[----:B------:R-:W-:Y:S02]  /*0c20*/  @!P0 IMAD.MOV.U32 R8, RZ, RZ, RZ ;  /* 0x000000ffff088224 */ /* 0x000fe400078e00ff */
[----:B------:R-:W-:Y:S02]  /*0c30*/  @P0 IMAD.MOV.U32 R8, RZ, RZ, RZ ;  /* 0x000000ffff080224 */ /* 0x000fe400078e00ff */
[----:B------:R-:W-:Y:S01]  /*0c40*/  @P0 IMAD.MOV.U32 R9, RZ, RZ, R10 ;  /* 0x000000ffff090224 */ /* 0x000fe200078e000a */
[----:B------:R-:W-:Y:S06]  /*0c50*/  BRA `(.L_x_11) ;  /* 0x0000000000147947 */ /* 0x000fec0003800000 */
.L_x_13:
[----:B------:R-:W-:Y:S01]  /*0c60*/  LOP3.LUT R9, R7, 0x80000, RZ, 0xfc, !PT ;  /* 0x0008000007097812 */ /* 0x000fe200078efcff */
[----:B------:R-:W-:Y:S01]  /*0c70*/  IMAD.MOV.U32 R8, RZ, RZ, R6 ;  /* 0x000000ffff087224 */ /* 0x000fe200078e0006 */
[----:B------:R-:W-:Y:S06]  /*0c80*/  BRA `(.L_x_11) ;  /* 0x0000000000087947 */ /* 0x000fec0003800000 */
.L_x_12:
[----:B------:R-:W-:Y:S01]  /*0c90*/  LOP3.LUT R9, R13, 0x80000, RZ, 0xfc, !PT ;  /* 0x000800000d097812 */ /* 0x000fe200078efcff */
[----:B------:R-:W-:-:S07]  /*0ca0*/  IMAD.MOV.U32 R8, RZ, RZ, R12 ;  /* 0x000000ffff087224 */ /* 0x000fce00078e000c */
.L_x_11:
[----:B------:R-:W-:Y:S05]  /*0cb0*/  BSYNC.RECONVERGENT B1 ;  /* 0x0000000000017941 */ /* 0x000fea0003800200 */
.L_x_9:
[----:B------:R-:W-:Y:S02]  /*0cc0*/  IMAD.MOV.U32 R10, RZ, RZ, R8 ;  /* 0x000000ffff0a7224 */ /* 0x000fe400078e0008 */
[----:B------:R-:W-:Y:S02]  /*0cd0*/  IMAD.MOV.U32 R11, RZ, RZ, R9 ;  /* 0x000000ffff0b7224 */ /* 0x000fe400078e0009 */
[----:B------:R-:W-:Y:S02]  /*0ce0*/  IMAD.MOV.U32 R8, RZ, RZ, R2 ;  /* 0x000000ffff087224 */ /* 0x000fe400078e0002 */
[----:B------:R-:W-:-:S04]  /*0cf0*/  IMAD.MOV.U32 R9, RZ, RZ, 0x0 ;  /* 0x00000000ff097424 */ /* 0x000fc800078e00ff */
[----:B------:R-:W-:Y:S05]  /*0d00*/  RET.REL.NODEC R8 `(_Z21initialize_boundariesPfS_fiiii) ;  /* 0xfffffff008bc7950 */ /* 0x000fea0003c3ffff */
        .type           $_Z21initialize_boundariesPfS_fiiii$__internal_trig_reduction_slowpathd,@function
        .size           $_Z21initialize_boundariesPfS_fiiii$__internal_trig_reduction_slowpathd,(.L_x_23 - $_Z21initialize_boundariesPfS_fiiii$__internal_trig_reduction_slowpathd)
$_Z21initialize_boundariesPfS_fiiii$__internal_trig_reduction_slowpathd:
[--C-:B------:R-:W-:Y:S01]  /*0d10*/  SHF.R.U32.HI R8, RZ, 0x14, R9.reuse ;  /* 0x00000014ff087819 */ /* 0x100fe20000011609 */
[----:B------:R-:W-:Y:S02]  /*0d20*/  IMAD.MOV.U32 R17, RZ, RZ, R9 ;  /* 0x000000ffff117224 */ /* 0x000fe400078e0009 */
[----:B------:R-:W-:Y:S01]  /*0d30*/  IMAD.MOV.U32 R10, RZ, RZ, RZ ;  /* 0x000000ffff0a7224 */ /* 0x000fe200078e00ff */
[----:B------:R-:W-:-:S04]  /*0d40*/  LOP3.LUT R11, R8, 0x7ff, RZ, 0xc0, !PT ;  /* 0x000007ff080b7812 */ /* 0x000fc800078ec0ff */
[----:B------:R-:W-:-:S13]  /*0d50*/  ISETP.NE.AND P0, PT, R11, 0x7ff, PT ;  /* 0x000007ff0b00780c */ /* 0x000fda0003f05270 */
[----:B------:R-:W-:Y:S05]  /*0d60*/  @!P0 BRA `(.L_x_14) ;  /* 0x0000000800448947 */ /* 0x000fea0003800000 */
[----:B------:R-:W-:Y:S01]  /*0d70*/  VIADD R11, R11, 0xfffffc00 ;  /* 0xfffffc000b0b7836 */ /* 0x000fe20000000000 */
[----:B------:R-:W-:Y:S01]  /*0d80*/  BSSY.RECONVERGENT B1, `(.L_x_15) ;  /* 0x000002e000017945 */ /* 0x000fe20003800200 */
[----:B------:R-:W-:-:S03]  /*0d90*/  CS2R R14, SRZ ;  /* 0x00000000000e7805 */ /* 0x000fc6000001ff00 */
[----:B------:R-:W-:Y:S02]  /*0da0*/  SHF.R.U32.HI R10, RZ, 0x6, R11 ;  /* 0x00000006ff0a7819 */ /* 0x000fe4000001160b */
[----:B------:R-:W-:Y:S02]  /*0db0*/  ISETP.GE.U32.AND P0, PT, R11, 0x80, PT ;  /* 0x000000800b00780c */ /* 0x000fe40003f06070 */
[C---:B------:R-:W-:Y:S02]  /*0dc0*/  IADD3 R11, PT, PT, -R10.reuse, 0x13, RZ ;  /* 0x000000130a0b7810 */ /* 0x040fe40007ffe1ff */
[----:B------:R-:W-:Y:S02]  /*0dd0*/  IADD3 R27, PT, PT, -R10, 0xf, RZ ;  /* 0x0000000f0a1b7810 */ /* 0x000fe40007ffe1ff */
[----:B------:R-:W-:-:S04]  /*0de0*/  SEL R11, R11, 0x12, P0 ;  /* 0x000000120b0b7807 */ /* 0x000fc80000000000 */
[----:B------:R-:W-:-:S13]  /*0df0*/  ISETP.GE.AND P0, PT, R27, R11, PT ;  /* 0x0000000b1b00720c */ /* 0x000fda0003f06270 */
[----:B------:R-:W-:Y:S05]  /*0e00*/  @P0 BRA `(.L_x_16) ;  /* 0x0000000000940947 */ /* 0x000fea0003800000 */
[----:B------:R-:W0:Y:S01]  /*0e10*/  LDC.64 R12, c[0x0][0x358] ;  /* 0x0000d600ff0c7b82 */ /* 0x000e220000000a00 */
[C---:B------:R-:W-:Y:S01]  /*0e20*/  SHF.L.U64.HI R19, R16.reuse, 0xb, R17 ;  /* 0x0000000b10137819 */ /* 0x040fe20000010211 */
[----:B------:R-:W-:Y:S01]  /*0e30*/  BSSY.RECONVERGENT B2, `(.L_x_17) ;  /* 0x0000021000027945 */ /* 0x000fe20003800200 */
[----:B------:R-:W-:Y:S01]  /*0e40*/  IMAD.SHL.U32 R25, R16, 0x800, RZ ;  /* 0x0000080010197824 */ /* 0x000fe200078e00ff */
[----:B------:R-:W-:Y:S01]  /*0e50*/  IADD3 R24, PT, PT, RZ, -R10, -R11 ;  /* 0x8000000aff187210 */ /* 0x000fe20007ffe80b */
[----:B------:R-:W-:Y:S01]  /*0e60*/  IMAD.MOV.U32 R18, RZ, RZ, RZ ;  /* 0x000000ffff127224 */ /* 0x000fe200078e00ff */
[----:B------:R-:W-:Y:S02]  /*0e70*/  CS2R R14, SRZ ;  /* 0x00000000000e7805 */ /* 0x000fe4000001ff00 */
[----:B------:R-:W-:-:S07]  /*0e80*/  LOP3.LUT R19, R19, 0x80000000, RZ, 0xfc, !PT ;  /* 0x8000000013137812 */ /* 0x000fce00078efcff */
.L_x_18:
[----:B------:R-:W1:Y:S01]  /*0e90*/  LDC.64 R16, c[0x4][RZ] ;  /* 0x01000000ff107b82 */ /* 0x000e620000000a00 */
[----:B0-----:R-:W-:Y:S02]  /*0ea0*/  R2UR UR4, R12 ;  /* 0x000000000c0472ca */ /* 0x001fe400000e0000 */
[----:B------:R-:W-:Y:S01]  /*0eb0*/  R2UR UR5, R13 ;  /* 0x000000000d0572ca */ /* 0x000fe200000e0000 */
[----:B-1----:R-:W-:-:S12]  /*0ec0*/  IMAD.WIDE R16, R27, 0x8, R16 ;  /* 0x000000081b107825 */ /* 0x002fd800078e0210 */
[----:B------:R-:W2:Y:S01]  /*0ed0*/  LDG.E.64.CONSTANT R16, desc[UR4][R16.64] ;  /* 0x0000000410107981 */ /* 0x000ea2000c1e9b00 */
[----:B------:R-:W-:Y:S02]  /*0ee0*/  VIADD R24, R24, 0x1 ;  /* 0x0000000118187836 */ /* 0x000fe40000000000 */
[----:B------:R-:W-:Y:S02]  /*0ef0*/  VIADD R27, R27, 0x1 ;  /* 0x000000011b1b7836 */ /* 0x000fe40000000000 */
[----:B--2---:R-:W-:-:S04]  /*0f00*/  IMAD.WIDE.U32 R14, P2, R16, R25, R14 ;  /* 0x00000019100e7225 */ /* 0x004fc8000784000e */
[----:B------:R-:W-:Y:S02]  /*0f10*/  IMAD R29, R16, R19, RZ ;  /* 0x00000013101d7224 */ /* 0x000fe400078e02ff */
[C---:B------:R-:W-:Y:S02]  /*0f20*/  IMAD R26, R17.reuse, R25, RZ ;  /* 0x00000019111a7224 */ /* 0x040fe400078e02ff */
[----:B------:R-:W-:Y:S01]  /*0f30*/  IMAD R28, R17, R19, RZ ;  /* 0x00000013111c7224 */ /* 0x000fe200078e02ff */
[----:B------:R-:W-:Y:S01]  /*0f40*/  IADD3 R15, P0, PT, R29, R15, RZ ;  /* 0x0000000f1d0f7210 */ /* 0x000fe20007f1e0ff */
[C---:B------:R-:W-:Y:S02]  /*0f50*/  IMAD R29, R18.reuse, 0x8, R1 ;  /* 0x00000008121d7824 */ /* 0x040fe400078e0201 */
[----:B------:R-:W-:Y:S01]  /*0f60*/  VIADD R18, R18, 0x1 ;  /* 0x0000000112127836 */ /* 0x000fe20000000000 */
[----:B------:R-:W-:Y:S01]  /*0f70*/  IADD3 R15, P1, PT, R26, R15, RZ ;  /* 0x0000000f1a0f7210 */ /* 0x000fe20007f3e0ff */
[----:B------:R-:W-:-:S04]  /*0f80*/  IMAD.HI.U32 R26, R16, R19, RZ ;  /* 0x00000013101a7227 */ /* 0x000fc800078e00ff */
[----:B------:R-:W-:Y:S01]  /*0f90*/  IMAD.X R16, RZ, RZ, R26, P2 ;  /* 0x000000ffff107224 */ /* 0x000fe200010e061a */
[----:B------:R0:W-:Y:S01]  /*0fa0*/  STL.64 [R29], R14 ;  /* 0x0000000e1d007387 */ /* 0x0001e20000100a00 */
[----:B------:R-:W-:-:S05]  /*0fb0*/  IMAD.HI.U32 R26, R17, R25, RZ ;  /* 0x00000019111a7227 */ /* 0x000fca00078e00ff */
[----:B------:R-:W-:Y:S01]  /*0fc0*/  IADD3.X R16, P0, PT, R26, R16, RZ, P0, !PT ;  /* 0x000000101a107210 */ /* 0x000fe2000071e4ff */
[----:B------:R-:W-:-:S03]  /*0fd0*/  IMAD.HI.U32 R26, R17, R19, RZ ;  /* 0x00000013111a7227 */ /* 0x000fc600078e00ff */
[----:B------:R-:W-:Y:S01]  /*0fe0*/  IADD3.X R17, P1, PT, R28, R16, RZ, P1, !PT ;  /* 0x000000101c117210 */ /* 0x000fe20000f3e4ff */
[----:B------:R-:W-:Y:S01]  /*0ff0*/  IMAD.X R16, RZ, RZ, R26, P0 ;  /* 0x000000ffff107224 */ /* 0x000fe200000e061a */
[----:B------:R-:W-:-:S03]  /*1000*/  ISETP.NE.AND P0, PT, R24, -0xf, PT ;  /* 0xfffffff11800780c */ /* 0x000fc60003f05270 */
[----:B0-----:R-:W-:Y:S02]  /*1010*/  IMAD.X R15, RZ, RZ, R16, P1 ;  /* 0x000000ffff0f7224 */ /* 0x001fe400008e0610 */
[----:B------:R-:W-:-:S08]  /*1020*/  IMAD.MOV.U32 R14, RZ, RZ, R17 ;  /* 0x000000ffff0e7224 */ /* 0x000fd000078e0011 */
[----:B------:R-:W-:Y:S05]  /*1030*/  @P0 BRA `(.L_x_18) ;  /* 0xfffffffc00940947 */ /* 0x000fea000383ffff */
[----:B------:R-:W-:Y:S05]  /*1040*/  BSYNC.RECONVERGENT B2 ;  /* 0x0000000000027941 */ /* 0x000fea0003800200 */
.L_x_17:
[----:B------:R-:W-:-:S07]  /*1050*/  IMAD.MOV.U32 R27, RZ, RZ, R11 ;  /* 0x000000ffff1b7224 */ /* 0x000fce00078e000b */
.L_x_16:
[----:B------:R-:W-:Y:S05]  /*1060*/  BSYNC.RECONVERGENT B1 ;  /* 0x0000000000017941 */ /* 0x000fea0003800200 */
.L_x_15:
[----:B------:R-:W-:Y:S01]  /*1070*/  LOP3.LUT P0, R18, R8, 0x3f, RZ, 0xc0, !PT ;  /* 0x0000003f08127812 */ /* 0x000fe2000780c0ff */
[----:B------:R-:W-:-:S04]  /*1080*/  IMAD.IADD R10, R10, 0x1, R27 ;  /* 0x000000010a0a7824 */ /* 0x000fc800078e021b */
[----:B------:R-:W-:-:S05]  /*1090*/  IMAD.U32 R26, R10, 0x8, R1 ;  /* 0x000000080a1a7824 */ /* 0x000fca00078e0001 */
[----:B------:R0:W-:Y:S04]  /*10a0*/  STL.64 [R26+-0x78], R14 ;  /* 0xffff880e1a007387 */ /* 0x0001e80000100a00 */
[----:B------:R-:W2:Y:S04]  /*10b0*/  @P0 LDL.64 R24, [R1+0x8] ;  /* 0x0000080001180983 */ /* 0x000ea80000100a00 */
[----:B------:R-:W3:Y:S04]  /*10c0*/  LDL.64 R12, [R1+0x10] ;  /* 0x00001000010c7983 */ /* 0x000ee80000100a00 */
[----:B------:R-:W4:Y:S01]  /*10d0*/  LDL.64 R10, [R1+0x18] ;  /* 0x00001800010a7983 */ /* 0x000f220000100a00 */
[----:B------:R-:W-:Y:S01]  /*10e0*/  @P0 LOP3.LUT R8, R18, 0x3f, RZ, 0x3c, !PT ;  /* 0x0000003f12080812 */ /* 0x000fe200078e3cff */
[----:B------:R-:W-:Y:S01]  /*10f0*/  BSSY.RECONVERGENT B1, `(.L_x_19) ;  /* 0x0000034000017945 */ /* 0x000fe20003800200 */
[----:B--2---:R-:W-:-:S02]  /*1100*/  @P0 SHF.R.U64 R17, R24, 0x1, R25 ;  /* 0x0000000118110819 */ /* 0x004fc40000001219 */
[----:B------:R-:W-:Y:S02]  /*1110*/  @P0 SHF.R.U32.HI R19, RZ, 0x1, R25 ;  /* 0x00000001ff130819 */ /* 0x000fe40000011619 */
[C---:B---3--:R-:W-:Y:S02]  /*1120*/  @P0 SHF.L.U32 R25, R12.reuse, R18, RZ ;  /* 0x000000120c190219 */ /* 0x048fe400000006ff */
[----:B0-----:R-:W-:Y:S02]  /*1130*/  @P0 SHF.R.U64 R14, R17, R8, R19 ;  /* 0x00000008110e0219 */ /* 0x001fe40000001213 */
[--C-:B------:R-:W-:Y:S02]  /*1140*/  @P0 SHF.R.U32.HI R29, RZ, 0x1, R13.reuse ;  /* 0x00000001ff1d0819 */ /* 0x100fe4000001160d */
[C-C-:B------:R-:W-:Y:S02]  /*1150*/  @P0 SHF.R.U64 R27, R12.reuse, 0x1, R13.reuse ;  /* 0x000000010c1b0819 */ /* 0x140fe4000000120d */
[----:B------:R-:W-:-:S02]  /*1160*/  @P0 SHF.L.U64.HI R16, R12, R18, R13 ;  /* 0x000000120c100219 */ /* 0x000fc4000001020d */
[----:B------:R-:W-:Y:S02]  /*1170*/  @P0 SHF.R.U32.HI R15, RZ, R8, R19 ;  /* 0x00000008ff0f0219 */ /* 0x000fe40000011613 */
[----:B------:R-:W-:Y:S02]  /*1180*/  @P0 LOP3.LUT R12, R25, R14, RZ, 0xfc, !PT ;  /* 0x0000000e190c0212 */ /* 0x000fe400078efcff */
[----:B----4-:R-:W-:Y:S02]  /*1190*/  @P0 SHF.L.U32 R17, R10, R18, RZ ;  /* 0x000000120a110219 */ /* 0x010fe400000006ff */
[----:B------:R-:W-:Y:S01]  /*11a0*/  @P0 SHF.R.U64 R24, R27, R8, R29 ;  /* 0x000000081b180219 */ /* 0x000fe2000000121d */
[----:B------:R-:W-:Y:S01]  /*11b0*/  IMAD.SHL.U32 R14, R12, 0x4, RZ ;  /* 0x000000040c0e7824 */ /* 0x000fe200078e00ff */
[----:B------:R-:W-:Y:S02]  /*11c0*/  @P0 LOP3.LUT R13, R16, R15, RZ, 0xfc, !PT ;  /* 0x0000000f100d0212 */ /* 0x000fe400078efcff */
[----:B------:R-:W-:-:S02]  /*11d0*/  @P0 SHF.L.U64.HI R15, R10, R18, R11 ;  /* 0x000000120a0f0219 */ /* 0x000fc4000001020b */
[----:B------:R-:W-:Y:S02]  /*11e0*/  @P0 SHF.R.U32.HI R8, RZ, R8, R29 ;  /* 0x00000008ff080219 */ /* 0x000fe4000001161d */
[----:B------:R-:W-:Y:S02]  /*11f0*/  @P0 LOP3.LUT R10, R17, R24, RZ, 0xfc, !PT ;  /* 0x00000018110a0212 */ /* 0x000fe400078efcff */
[----:B------:R-:W-:Y:S02]  /*1200*/  SHF.L.U64.HI R12, R12, 0x2, R13 ;  /* 0x000000020c0c7819 */ /* 0x000fe4000001020d */
[----:B------:R-:W-:Y:S02]  /*1210*/  @P0 LOP3.LUT R11, R15, R8, RZ, 0xfc, !PT ;  /* 0x000000080f0b0212 */ /* 0x000fe400078efcff */
[----:B------:R-:W-:Y:S02]  /*1220*/  SHF.L.W.U32.HI R13, R13, 0x2, R10 ;  /* 0x000000020d0d7819 */ /* 0x000fe40000010e0a */
[----:B------:R-:W-:-:S02]  /*1230*/  IADD3 RZ, P0, PT, RZ, -R14, RZ ;  /* 0x8000000effff7210 */ /* 0x000fc40007f1e0ff */
[----:B------:R-:W-:Y:S02]  /*1240*/  LOP3.LUT R8, RZ, R12, RZ, 0x33, !PT ;  /* 0x0000000cff087212 */ /* 0x000fe400078e33ff */
[----:B------:R-:W-:Y:S02]  /*1250*/  SHF.L.W.U32.HI R10, R10, 0x2, R11 ;  /* 0x000000020a0a7819 */ /* 0x000fe40000010e0b */
[----:B------:R-:W-:Y:S02]  /*1260*/  LOP3.LUT R15, RZ, R13, RZ, 0x33, !PT ;  /* 0x0000000dff0f7212 */ /* 0x000fe400078e33ff */
[----:B------:R-:W-:Y:S02]  /*1270*/  IADD3.X R17, P0, PT, RZ, R8, RZ, P0, !PT ;  /* 0x00000008ff117210 */ /* 0x000fe4000071e4ff */
[----:B------:R-:W-:Y:S02]  /*1280*/  LOP3.LUT R8, RZ, R10, RZ, 0x33, !PT ;  /* 0x0000000aff087212 */ /* 0x000fe400078e33ff */
[----:B------:R-:W-:-:S02]  /*1290*/  IADD3.X R16, P1, PT, RZ, R15, RZ, P0, !PT ;  /* 0x0000000fff107210 */ /* 0x000fc4000073e4ff */
[----:B------:R-:W-:-:S03]  /*12a0*/  ISETP.GT.U32.AND P2, PT, R13, -0x1, PT ;  /* 0xffffffff0d00780c */ /* 0x000fc60003f44070 */
[----:B------:R-:W-:Y:S01]  /*12b0*/  IMAD.X R15, RZ, RZ, R8, P1 ;  /* 0x000000ffff0f7224 */ /* 0x000fe200008e0608 */
[----:B------:R-:W-:-:S04]  /*12c0*/  ISETP.GT.AND.EX P0, PT, R10, -0x1, PT, P2 ;  /* 0xffffffff0a00780c */ /* 0x000fc80003f04320 */
[----:B------:R-:W-:Y:S02]  /*12d0*/  SEL R8, R10, R15, P0 ;  /* 0x0000000f0a087207 */ /* 0x000fe40000000000 */
[----:B------:R-:W-:Y:S02]  /*12e0*/  SEL R19, R13, R16, P0 ;  /* 0x000000100d137207 */ /* 0x000fe40000000000 */
[----:B------:R-:W-:Y:S02]  /*12f0*/  ISETP.NE.U32.AND P1, PT, R8, RZ, PT ;  /* 0x000000ff0800720c */ /* 0x000fe40003f25070 */
[----:B------:R-:W-:Y:S02]  /*1300*/  SEL R17, R12, R17, P0 ;  /* 0x000000110c117207 */ /* 0x000fe40000000000 */
[----:B------:R-:W-:Y:S01]  /*1310*/  SEL R13, R19, R8, !P1 ;  /* 0x00000008130d7207 */ /* 0x000fe20004800000 */
[----:B------:R-:W-:-:S05]  /*1320*/  @!P0 IMAD.MOV R14, RZ, RZ, -R14 ;  /* 0x000000ffff0e8224 */ /* 0x000fca00078e0a0e */
[----:B------:R-:W0:Y:S02]  /*1330*/  FLO.U32 R13, R13 ;  /* 0x0000000d000d7300 */ /* 0x000e2400000e0000 */
[C---:B0-----:R-:W-:Y:S02]  /*1340*/  IADD3 R16, PT, PT, -R13.reuse, 0x1f, RZ ;  /* 0x0000001f0d107810 */ /* 0x041fe40007ffe1ff */
[----:B------:R-:W-:-:S03]  /*1350*/  IADD3 R15, PT, PT, -R13, 0x3f, RZ ;  /* 0x0000003f0d0f7810 */ /* 0x000fc60007ffe1ff */
[----:B------:R-:W-:-:S05]  /*1360*/  @P1 IMAD.MOV R15, RZ, RZ, R16 ;  /* 0x000000ffff0f1224 */ /* 0x000fca00078e0210 */
[----:B------:R-:W-:-:S13]  /*1370*/  ISETP.NE.AND P1, PT, R15, RZ, PT ;  /* 0x000000ff0f00720c */ /* 0x000fda0003f25270 */
[----:B------:R-:W-:Y:S05]  /*1380*/  @!P1 BRA `(.L_x_20) ;  /* 0x0000000000289947 */ /* 0x000fea0003800000 */
[C---:B------:R-:W-:Y:S02]  /*1390*/  LOP3.LUT R12, R15.reuse, 0x3f, RZ, 0xc0, !PT ;  /* 0x0000003f0f0c7812 */ /* 0x040fe400078ec0ff */
[--C-:B------:R-:W-:Y:S02]  /*13a0*/  SHF.R.U64 R14, R14, 0x1, R17.reuse ;  /* 0x000000010e0e7819 */ /* 0x100fe40000001211 */
[----:B------:R-:W-:Y:S02]  /*13b0*/  SHF.R.U32.HI R16, RZ, 0x1, R17 ;  /* 0x00000001ff107819 */ /* 0x000fe40000011611 */
[----:B------:R-:W-:Y:S02]  /*13c0*/  LOP3.LUT R13, R15, 0x3f, RZ, 0xc, !PT ;  /* 0x0000003f0f0d7812 */ /* 0x000fe400078e0cff */
[CC--:B------:R-:W-:Y:S02]  /*13d0*/  SHF.L.U64.HI R17, R19.reuse, R12.reuse, R8 ;  /* 0x0000000c13117219 */ /* 0x0c0fe40000010208 */
[----:B------:R-:W-:-:S02]  /*13e0*/  SHF.L.U32 R12, R19, R12, RZ ;  /* 0x0000000c130c7219 */ /* 0x000fc400000006ff */
[-CC-:B------:R-:W-:Y:S02]  /*13f0*/  SHF.R.U64 R19, R14, R13.reuse, R16.reuse ;  /* 0x0000000d0e137219 */ /* 0x180fe40000001210 */
[----:B------:R-:W-:Y:S02]  /*1400*/  SHF.R.U32.HI R8, RZ, R13, R16 ;  /* 0x0000000dff087219 */ /* 0x000fe40000011610 */
[----:B------:R-:W-:Y:S02]  /*1410*/  LOP3.LUT R19, R12, R19, RZ, 0xfc, !PT ;  /* 0x000000130c137212 */ /* 0x000fe400078efcff */
[----:B------:R-:W-:-:S07]  /*1420*/  LOP3.LUT R8, R17, R8, RZ, 0xfc, !PT ;  /* 0x0000000811087212 */ /* 0x000fce00078efcff */
.L_x_20:
[----:B------:R-:W-:Y:S05]  /*1430*/  BSYNC.RECONVERGENT B1 ;  /* 0x0000000000017941 */ /* 0x000fea0003800200 */
.L_x_19:
[----:B------:R-:W-:-:S04]  /*1440*/  IMAD.WIDE.U32 R16, R19, 0x2168c235, RZ ;  /* 0x2168c23513107825 */ /* 0x000fc800078e00ff */
[----:B------:R-:W-:Y:S01]  /*1450*/  IMAD.MOV.U32 R12, RZ, RZ, R17 ;  /* 0x000000ffff0c7224 */ /* 0x000fe200078e0011 */
[----:B------:R-:W-:Y:S01]  /*1460*/  IADD3 RZ, P1, PT, R16, R16, RZ ;  /* 0x0000001010ff7210 */ /* 0x000fe20007f3e0ff */
[----:B------:R-:W-:Y:S02]  /*1470*/  IMAD.MOV.U32 R13, RZ, RZ, RZ ;  /* 0x000000ffff0d7224 */ /* 0x000fe400078e00ff */
[----:B------:R-:W-:-:S04]  /*1480*/  IMAD.HI.U32 R14, R8, -0x36f0255e, RZ ;  /* 0xc90fdaa2080e7827 */ /* 0x000fc800078e00ff */
[----:B------:R-:W-:-:S04]  /*1490*/  IMAD.WIDE.U32 R12, R19, -0x36f0255e, R12 ;  /* 0xc90fdaa2130c7825 */ /* 0x000fc800078e000c */
[C---:B------:R-:W-:Y:S02]  /*14a0*/  IMAD R17, R8.reuse, -0x36f0255e, RZ ;  /* 0xc90fdaa208117824 */ /* 0x040fe400078e02ff */
[----:B------:R-:W-:-:S04]  /*14b0*/  IMAD.WIDE.U32 R12, P2, R8, 0x2168c235, R12 ;  /* 0x2168c235080c7825 */ /* 0x000fc8000784000c */
[----:B------:R-:W-:Y:S01]  /*14c0*/  IMAD.X R8, RZ, RZ, R14, P2 ;  /* 0x000000ffff087224 */ /* 0x000fe200010e060e */
[----:B------:R-:W-:Y:S02]  /*14d0*/  IADD3 R13, P2, PT, R17, R13, RZ ;  /* 0x0000000d110d7210 */ /* 0x000fe40007f5e0ff */
[----:B------:R-:W-:Y:S02]  /*14e0*/  IADD3.X RZ, P1, PT, R12, R12, RZ, P1, !PT ;  /* 0x0000000c0cff7210 */ /* 0x000fe40000f3e4ff */
[C---:B------:R-:W-:Y:S01]  /*14f0*/  ISETP.GT.U32.AND P3, PT, R13.reuse, RZ, PT ;  /* 0x000000ff0d00720c */ /* 0x040fe20003f64070 */
[----:B------:R-:W-:Y:S01]  /*1500*/  IMAD.X R8, RZ, RZ, R8, P2 ;  /* 0x000000ffff087224 */ /* 0x000fe200010e0608 */
[----:B------:R-:W-:-:S04]  /*1510*/  IADD3.X R12, P2, PT, R13, R13, RZ, P1, !PT ;  /* 0x0000000d0d0c7210 */ /* 0x000fc80000f5e4ff */
[C---:B------:R-:W-:Y:S01]  /*1520*/  ISETP.GT.AND.EX P1, PT, R8.reuse, RZ, PT, P3 ;  /* 0x000000ff0800720c */ /* 0x040fe20003f24330 */
[----:B------:R-:W-:-:S03]  /*1530*/  IMAD.X R17, R8, 0x1, R8, P2 ;  /* 0x0000000108117824 */ /* 0x000fc600010e0608 */
[----:B------:R-:W-:Y:S02]  /*1540*/  SEL R12, R12, R13, P1 ;  /* 0x0000000d0c0c7207 */ /* 0x000fe40000800000 */
[----:B------:R-:W-:Y:S02]  /*1550*/  SEL R13, R17, R8, P1 ;  /* 0x00000008110d7207 */ /* 0x000fe40000800000 */
[----:B------:R-:W-:Y:S02]  /*1560*/  IADD3 R16, P2, PT, R12, 0x1, RZ ;  /* 0x000000010c107810 */ /* 0x000fe40007f5e0ff */
[----:B------:R-:W-:Y:S02]  /*1570*/  SEL R8, RZ, 0xffffffff, !P1 ;  /* 0xffffffffff087807 */ /* 0x000fe40004800000 */
[----:B------:R-:W-:Y:S01]  /*1580*/  LOP3.LUT P1, R9, R9, 0x80000000, RZ, 0xc0, !PT ;  /* 0x8000000009097812 */ /* 0x000fe2000782c0ff */
[----:B------:R-:W-:Y:S02]  /*1590*/  IMAD.X R13, RZ, RZ, R13, P2 ;  /* 0x000000ffff0d7224 */ /* 0x000fe400010e060d */
[----:B------:R-:W-:Y:S01]  /*15a0*/  IMAD.IADD R8, R8, 0x1, -R15 ;  /* 0x0000000108087824 */ /* 0x000fe200078e0a0f */
[----:B------:R-:W-:-:S02]  /*15b0*/  SHF.R.U32.HI R15, RZ, 0x1e, R11 ;  /* 0x0000001eff0f7819 */ /* 0x000fc4000001160b */
[----:B------:R-:W-:Y:S01]  /*15c0*/  SHF.R.U64 R16, R16, 0xa, R13 ;  /* 0x0000000a10107819 */ /* 0x000fe2000000120d */
[----:B------:R-:W-:Y:S01]  /*15d0*/  IMAD.SHL.U32 R8, R8, 0x100000, RZ ;  /* 0x0010000008087824 */ /* 0x000fe200078e00ff */
[----:B------:R-:W-:Y:S02]  /*15e0*/  LEA.HI R10, R10, R15, RZ, 0x1 ;  /* 0x0000000f0a0a7211 */ /* 0x000fe400078f08ff */
[----:B------:R-:W-:Y:S02]  /*15f0*/  IADD3 R16, P2, PT, R16, 0x1, RZ ;  /* 0x0000000110107810 */ /* 0x000fe40007f5e0ff */
[----:B------:R-:W-:Y:S01]  /*1600*/  @!P0 LOP3.LUT R9, R9, 0x80000000, RZ, 0x3c, !PT ;  /* 0x8000000009098812 */ /* 0x000fe200078e3cff */
[----:B------:R-:W-:Y:S01]  /*1610*/  @P1 IMAD.MOV R10, RZ, RZ, -R10 ;  /* 0x000000ffff0a1224 */ /* 0x000fe200078e0a0a */
[----:B------:R-:W-:-:S04]  /*1620*/  LEA.HI.X R13, R13, RZ, RZ, 0x16, P2 ;  /* 0x000000ff0d0d7211 */ /* 0x000fc800010fb4ff */
[--C-:B------:R-:W-:Y:S02]  /*1630*/  SHF.R.U64 R16, R16, 0x1, R13.reuse ;  /* 0x0000000110107819 */ /* 0x100fe4000000120d */
[----:B------:R-:W-:Y:S02]  /*1640*/  SHF.R.U32.HI R11, RZ, 0x1, R13 ;  /* 0x00000001ff0b7819 */ /* 0x000fe4000001160d */
[----:B------:R-:W-:-:S04]  /*1650*/  IADD3 R16, P2, P3, RZ, RZ, R16 ;  /* 0x000000ffff107210 */ /* 0x000fc80007b5e010 */
[----:B------:R-:W-:-:S04]  /*1660*/  IADD3.X R8, PT, PT, R8, 0x3fe00000, R11, P2, P3 ;  /* 0x3fe0000008087810 */ /* 0x000fc800017e640b */
[----:B------:R-:W-:-:S07]  /*1670*/  LOP3.LUT R17, R8, R9, RZ, 0xfc, !PT ;  /* 0x0000000908117212 */ /* 0x000fce00078efcff */
.L_x_14:
[----:B------:R-:W-:Y:S02]  /*1680*/  IMAD.MOV.U32 R8, RZ, RZ, R2 ;  /* 0x000000ffff087224 */ /* 0x000fe400078e0002 */
[----:B------:R-:W-:-:S04]  /*1690*/  IMAD.MOV.U32 R9, RZ, RZ, 0x0 ;  /* 0x00000000ff097424 */ /* 0x000fc800078e00ff */
[----:B------:R-:W-:Y:S05]  /*16a0*/  RET.REL.NODEC R8 `(_Z21initialize_boundariesPfS_fiiii) ;  /* 0xffffffe808547950 */ /* 0x000fea0003c3ffff */
.L_x_21:
        /* <DEDUP_REMOVED lines=13> */
.L_x_23:


//--------------------- .nv.global.init           --------------------------
	.section	.nv.global.init,"aw",@progbits
	.align	16
.nv.global.init:
	.type		__cudart_sin_cos_coeffs,@object
	.size		__cudart_sin_cos_coeffs,(__cudart_i2opi_d - __cudart_sin_cos_coeffs)
__cudart_sin_cos_coeffs:
        /*0000*/ 	.byte	0x46, 0xd2, 0xb0, 0x2c, 0xf1, 0xe5, 0x5a, 0xbe, 0x92, 0xe3, 0xac, 0x69, 0xe3, 0x1d, 0xc7, 0x3e
        /*0010*/ 	.byte	0xa1, 0x62, 0xdb, 0x19, 0xa0, 0x01, 0x2a, 0xbf, 0x18, 0x08, 0x11, 0x11, 0x11, 0x11, 0x81, 0x3f
        /*0020*/ 	.byte	0x54, 0x55, 0x55, 0x55, 0x55, 0x55, 0xc5, 0xbf, 0x00, 0x00, 0x00, 0x00, 0x00, 0x00, 0x00, 0x00
        /*0030*/ 	.byte	0x00, 0x00, 0x00, 0x00, 0x00, 0x00, 0x00, 0x00, 0x64, 0x81, 0xfd, 0x20, 0x83, 0xff, 0xa8, 0xbd
        /*0040*/ 	.byte	0x28, 0x85, 0xef, 0xc1, 0xa7, 0xee, 0x21, 0x3e, 0xd9, 0xe6, 0x06, 0x8e, 0x4f, 0x7e, 0x92, 0xbe
        /*0050*/ 	.byte	0xe9, 0xbc, 0xdd, 0x19, 0xa0, 0x01, 0xfa, 0x3e, 0x47, 0x5d, 0xc1, 0x16, 0x6c, 0xc1, 0x56, 0xbf
        /*0060*/ 	.byte	0x51, 0x55, 0x55, 0x55, 0x55, 0x55, 0xa5, 0x3f, 0x00, 0x00, 0x00, 0x00, 0x00, 0x00, 0xe0, 0xbf
        /*0070*/ 	.byte	0x00, 0x00, 0x00, 0x00, 0x00, 0x00, 0xf0, 0x3f, 0x00, 0x00, 0x00, 0x00, 0x00, 0x00, 0x00, 0x00
	.type		__cudart_i2opi_d,@object
	.size		__cudart_i2opi_d,(.L_0 - __cudart_i2opi_d)
__cudart_i2opi_d:
        /* <DEDUP_REMOVED lines=9> */
.L_0:


//--------------------- .nv.shared._Z13jacobi_kernelPfPKfS_iii --------------------------
	.section	.nv.shared._Z13jacobi_kernelPfPKfS_iii,"aw",@nobits
	.sectionflags	@""
	.align	4
.nv.shared._Z13jacobi_kernelPfPKfS_iii:
	.zero		5120


//--------------------- .nv.shared.reserved.0     --------------------------
	.section	.nv.shared.reserved.0,"aw",@nobits
	.weak		__nv_reservedSMEM_offset_0_alias
	.size		__nv_reservedSMEM_offset_0_alias, 0, 64
	.other		__nv_reservedSMEM_offset_0_alias,@"STO_CUDA_RESERVED_SHARED STV_DEFAULT"
__nv_reservedSMEM_offset_0_alias:
	.zero		0
	.zero		64


//--------------------- .nv.constant0._Z13jacobi_kernelPfPKfS_iii --------------------------
	.section	.nv.constant0._Z13jacobi_kernelPfPKfS_iii,"a",@progbits
	.sectionflags	@""
	.align	4
.nv.constant0._Z13jacobi_kernelPfPKfS_iii:
	.zero		932


//--------------------- .nv.constant0._Z21initialize_boundariesPfS_fiiii --------------------------
	.section	.nv.constant0._Z21initialize_boundariesPfS_fiiii,"a",@progbits
	.sectionflags	@""
	.align	4
.nv.constant0._Z21initialize_boundariesPfS_fiiii:
	.zero		932


//--------------------- SYMBOLS --------------------------

	.type		.nv.reservedSmem.offset0,@object
	.size		.nv.reservedSmem.offset0,0x4
	.type		.nv.reservedSmem.cap,@object
	.size		.nv.reservedSmem.cap,0x4
